//
// Generated by NVIDIA NVVM Compiler
//
// Compiler Build ID: CL-36424714
// Cuda compilation tools, release 13.0, V13.0.88
// Based on NVVM 20.0.0
//

.version 9.0
.target sm_100
.address_size 64

	// .globl	_Z12count_digitsPiS_iii

.visible .entry _Z12count_digitsPiS_iii(
	.param .u64 .ptr .align 1 _Z12count_digitsPiS_iii_param_0,
	.param .u64 .ptr .align 1 _Z12count_digitsPiS_iii_param_1,
	.param .u32 _Z12count_digitsPiS_iii_param_2,
	.param .u32 _Z12count_digitsPiS_iii_param_3,
	.param .u32 _Z12count_digitsPiS_iii_param_4
)
{
	.reg .pred 	%p<11>;
	.reg .b32 	%r<156>;
	.reg .b64 	%rd<72>;

	ld.param.u64 	%rd4, [_Z12count_digitsPiS_iii_param_0];
	ld.param.u64 	%rd5, [_Z12count_digitsPiS_iii_param_1];
	ld.param.u32 	%r24, [_Z12count_digitsPiS_iii_param_2];
	ld.param.u32 	%r26, [_Z12count_digitsPiS_iii_param_3];
	ld.param.u32 	%r25, [_Z12count_digitsPiS_iii_param_4];
	cvta.to.global.u64 	%rd1, %rd5;
	cvta.to.global.u64 	%rd2, %rd4;
	mov.u32 	%r27, %ctaid.x;
	mov.u32 	%r28, %ntid.x;
	mov.u32 	%r29, %tid.x;
	mad.lo.s32 	%r1, %r27, %r28, %r29;
	setp.ge.s32 	%p1, %r1, %r26;
	@%p1 bra 	$L__BB0_14;
	mul.lo.s32 	%r2, %r24, %r1;
	setp.lt.s32 	%p2, %r24, 1;
	@%p2 bra 	$L__BB0_14;
	mul.lo.s32 	%r3, %r25, %r1;
	and.b32  	%r4, %r24, 15;
	setp.lt.u32 	%p3, %r24, 16;
	mov.b32 	%r152, 0;
	@%p3 bra 	$L__BB0_5;
	and.b32  	%r152, %r24, 2147483632;
	neg.s32 	%r150, %r152;
	add.s64 	%rd3, %rd2, 32;
	mov.u32 	%r149, %r2;
$L__BB0_4:
	.pragma "nounroll";
	mul.wide.s32 	%rd6, %r149, 4;
	add.s64 	%rd7, %rd3, %rd6;
	ld.global.u32 	%r31, [%rd7+-32];
	add.s32 	%r32, %r31, %r3;
	mul.wide.s32 	%rd8, %r32, 4;
	add.s64 	%rd9, %rd1, %rd8;
	ld.global.u32 	%r33, [%rd9];
	add.s32 	%r34, %r33, 1;
	st.global.u32 	[%rd9], %r34;
	ld.global.u32 	%r35, [%rd7+-28];
	add.s32 	%r36, %r35, %r3;
	mul.wide.s32 	%rd10, %r36, 4;
	add.s64 	%rd11, %rd1, %rd10;
	ld.global.u32 	%r37, [%rd11];
	add.s32 	%r38, %r37, 1;
	st.global.u32 	[%rd11], %r38;
	ld.global.u32 	%r39, [%rd7+-24];
	add.s32 	%r40, %r39, %r3;
	mul.wide.s32 	%rd12, %r40, 4;
	add.s64 	%rd13, %rd1, %rd12;
	ld.global.u32 	%r41, [%rd13];
	add.s32 	%r42, %r41, 1;
	st.global.u32 	[%rd13], %r42;
	ld.global.u32 	%r43, [%rd7+-20];
	add.s32 	%r44, %r43, %r3;
	mul.wide.s32 	%rd14, %r44, 4;
	add.s64 	%rd15, %rd1, %rd14;
	ld.global.u32 	%r45, [%rd15];
	add.s32 	%r46, %r45, 1;
	st.global.u32 	[%rd15], %r46;
	ld.global.u32 	%r47, [%rd7+-16];
	add.s32 	%r48, %r47, %r3;
	mul.wide.s32 	%rd16, %r48, 4;
	add.s64 	%rd17, %rd1, %rd16;
	ld.global.u32 	%r49, [%rd17];
	add.s32 	%r50, %r49, 1;
	st.global.u32 	[%rd17], %r50;
	ld.global.u32 	%r51, [%rd7+-12];
	add.s32 	%r52, %r51, %r3;
	mul.wide.s32 	%rd18, %r52, 4;
	add.s64 	%rd19, %rd1, %rd18;
	ld.global.u32 	%r53, [%rd19];
	add.s32 	%r54, %r53, 1;
	st.global.u32 	[%rd19], %r54;
	ld.global.u32 	%r55, [%rd7+-8];
	add.s32 	%r56, %r55, %r3;
	mul.wide.s32 	%rd20, %r56, 4;
	add.s64 	%rd21, %rd1, %rd20;
	ld.global.u32 	%r57, [%rd21];
	add.s32 	%r58, %r57, 1;
	st.global.u32 	[%rd21], %r58;
	ld.global.u32 	%r59, [%rd7+-4];
	add.s32 	%r60, %r59, %r3;
	mul.wide.s32 	%rd22, %r60, 4;
	add.s64 	%rd23, %rd1, %rd22;
	ld.global.u32 	%r61, [%rd23];
	add.s32 	%r62, %r61, 1;
	st.global.u32 	[%rd23], %r62;
	ld.global.u32 	%r63, [%rd7];
	add.s32 	%r64, %r63, %r3;
	mul.wide.s32 	%rd24, %r64, 4;
	add.s64 	%rd25, %rd1, %rd24;
	ld.global.u32 	%r65, [%rd25];
	add.s32 	%r66, %r65, 1;
	st.global.u32 	[%rd25], %r66;
	ld.global.u32 	%r67, [%rd7+4];
	add.s32 	%r68, %r67, %r3;
	mul.wide.s32 	%rd26, %r68, 4;
	add.s64 	%rd27, %rd1, %rd26;
	ld.global.u32 	%r69, [%rd27];
	add.s32 	%r70, %r69, 1;
	st.global.u32 	[%rd27], %r70;
	ld.global.u32 	%r71, [%rd7+8];
	add.s32 	%r72, %r71, %r3;
	mul.wide.s32 	%rd28, %r72, 4;
	add.s64 	%rd29, %rd1, %rd28;
	ld.global.u32 	%r73, [%rd29];
	add.s32 	%r74, %r73, 1;
	st.global.u32 	[%rd29], %r74;
	ld.global.u32 	%r75, [%rd7+12];
	add.s32 	%r76, %r75, %r3;
	mul.wide.s32 	%rd30, %r76, 4;
	add.s64 	%rd31, %rd1, %rd30;
	ld.global.u32 	%r77, [%rd31];
	add.s32 	%r78, %r77, 1;
	st.global.u32 	[%rd31], %r78;
	ld.global.u32 	%r79, [%rd7+16];
	add.s32 	%r80, %r79, %r3;
	mul.wide.s32 	%rd32, %r80, 4;
	add.s64 	%rd33, %rd1, %rd32;
	ld.global.u32 	%r81, [%rd33];
	add.s32 	%r82, %r81, 1;
	st.global.u32 	[%rd33], %r82;
	ld.global.u32 	%r83, [%rd7+20];
	add.s32 	%r84, %r83, %r3;
	mul.wide.s32 	%rd34, %r84, 4;
	add.s64 	%rd35, %rd1, %rd34;
	ld.global.u32 	%r85, [%rd35];
	add.s32 	%r86, %r85, 1;
	st.global.u32 	[%rd35], %r86;
	ld.global.u32 	%r87, [%rd7+24];
	add.s32 	%r88, %r87, %r3;
	mul.wide.s32 	%rd36, %r88, 4;
	add.s64 	%rd37, %rd1, %rd36;
	ld.global.u32 	%r89, [%rd37];
	add.s32 	%r90, %r89, 1;
	st.global.u32 	[%rd37], %r90;
	ld.global.u32 	%r91, [%rd7+28];
	add.s32 	%r92, %r91, %r3;
	mul.wide.s32 	%rd38, %r92, 4;
	add.s64 	%rd39, %rd1, %rd38;
	ld.global.u32 	%r93, [%rd39];
	add.s32 	%r94, %r93, 1;
	st.global.u32 	[%rd39], %r94;
	add.s32 	%r150, %r150, 16;
	add.s32 	%r149, %r149, 16;
	setp.ne.s32 	%p4, %r150, 0;
	@%p4 bra 	$L__BB0_4;
$L__BB0_5:
	setp.eq.s32 	%p5, %r4, 0;
	@%p5 bra 	$L__BB0_14;
	and.b32  	%r12, %r24, 7;
	setp.lt.u32 	%p6, %r4, 8;
	@%p6 bra 	$L__BB0_8;
	add.s32 	%r95, %r152, %r2;
	mul.wide.s32 	%rd40, %r95, 4;
	add.s64 	%rd41, %rd2, %rd40;
	ld.global.u32 	%r96, [%rd41];
	add.s32 	%r97, %r96, %r3;
	mul.wide.s32 	%rd42, %r97, 4;
	add.s64 	%rd43, %rd1, %rd42;
	ld.global.u32 	%r98, [%rd43];
	add.s32 	%r99, %r98, 1;
	st.global.u32 	[%rd43], %r99;
	ld.global.u32 	%r100, [%rd41+4];
	add.s32 	%r101, %r100, %r3;
	mul.wide.s32 	%rd44, %r101, 4;
	add.s64 	%rd45, %rd1, %rd44;
	ld.global.u32 	%r102, [%rd45];
	add.s32 	%r103, %r102, 1;
	st.global.u32 	[%rd45], %r103;
	ld.global.u32 	%r104, [%rd41+8];
	add.s32 	%r105, %r104, %r3;
	mul.wide.s32 	%rd46, %r105, 4;
	add.s64 	%rd47, %rd1, %rd46;
	ld.global.u32 	%r106, [%rd47];
	add.s32 	%r107, %r106, 1;
	st.global.u32 	[%rd47], %r107;
	ld.global.u32 	%r108, [%rd41+12];
	add.s32 	%r109, %r108, %r3;
	mul.wide.s32 	%rd48, %r109, 4;
	add.s64 	%rd49, %rd1, %rd48;
	ld.global.u32 	%r110, [%rd49];
	add.s32 	%r111, %r110, 1;
	st.global.u32 	[%rd49], %r111;
	ld.global.u32 	%r112, [%rd41+16];
	add.s32 	%r113, %r112, %r3;
	mul.wide.s32 	%rd50, %r113, 4;
	add.s64 	%rd51, %rd1, %rd50;
	ld.global.u32 	%r114, [%rd51];
	add.s32 	%r115, %r114, 1;
	st.global.u32 	[%rd51], %r115;
	ld.global.u32 	%r116, [%rd41+20];
	add.s32 	%r117, %r116, %r3;
	mul.wide.s32 	%rd52, %r117, 4;
	add.s64 	%rd53, %rd1, %rd52;
	ld.global.u32 	%r118, [%rd53];
	add.s32 	%r119, %r118, 1;
	st.global.u32 	[%rd53], %r119;
	ld.global.u32 	%r120, [%rd41+24];
	add.s32 	%r121, %r120, %r3;
	mul.wide.s32 	%rd54, %r121, 4;
	add.s64 	%rd55, %rd1, %rd54;
	ld.global.u32 	%r122, [%rd55];
	add.s32 	%r123, %r122, 1;
	st.global.u32 	[%rd55], %r123;
	ld.global.u32 	%r124, [%rd41+28];
	add.s32 	%r125, %r124, %r3;
	mul.wide.s32 	%rd56, %r125, 4;
	add.s64 	%rd57, %rd1, %rd56;
	ld.global.u32 	%r126, [%rd57];
	add.s32 	%r127, %r126, 1;
	st.global.u32 	[%rd57], %r127;
	add.s32 	%r152, %r152, 8;
$L__BB0_8:
	setp.eq.s32 	%p7, %r12, 0;
	@%p7 bra 	$L__BB0_14;
	and.b32  	%r15, %r24, 3;
	setp.lt.u32 	%p8, %r12, 4;
	@%p8 bra 	$L__BB0_11;
	add.s32 	%r128, %r152, %r2;
	mul.wide.s32 	%rd58, %r128, 4;
	add.s64 	%rd59, %rd2, %rd58;
	ld.global.u32 	%r129, [%rd59];
	add.s32 	%r130, %r129, %r3;
	mul.wide.s32 	%rd60, %r130, 4;
	add.s64 	%rd61, %rd1, %rd60;
	ld.global.u32 	%r131, [%rd61];
	add.s32 	%r132, %r131, 1;
	st.global.u32 	[%rd61], %r132;
	ld.global.u32 	%r133, [%rd59+4];
	add.s32 	%r134, %r133, %r3;
	mul.wide.s32 	%rd62, %r134, 4;
	add.s64 	%rd63, %rd1, %rd62;
	ld.global.u32 	%r135, [%rd63];
	add.s32 	%r136, %r135, 1;
	st.global.u32 	[%rd63], %r136;
	ld.global.u32 	%r137, [%rd59+8];
	add.s32 	%r138, %r137, %r3;
	mul.wide.s32 	%rd64, %r138, 4;
	add.s64 	%rd65, %rd1, %rd64;
	ld.global.u32 	%r139, [%rd65];
	add.s32 	%r140, %r139, 1;
	st.global.u32 	[%rd65], %r140;
	ld.global.u32 	%r141, [%rd59+12];
	add.s32 	%r142, %r141, %r3;
	mul.wide.s32 	%rd66, %r142, 4;
	add.s64 	%rd67, %rd1, %rd66;
	ld.global.u32 	%r143, [%rd67];
	add.s32 	%r144, %r143, 1;
	st.global.u32 	[%rd67], %r144;
	add.s32 	%r152, %r152, 4;
$L__BB0_11:
	setp.eq.s32 	%p9, %r15, 0;
	@%p9 bra 	$L__BB0_14;
	add.s32 	%r155, %r152, %r2;
	neg.s32 	%r154, %r15;
$L__BB0_13:
	.pragma "nounroll";
	mul.wide.s32 	%rd68, %r155, 4;
	add.s64 	%rd69, %rd2, %rd68;
	ld.global.u32 	%r145, [%rd69];
	add.s32 	%r146, %r145, %r3;
	mul.wide.s32 	%rd70, %r146, 4;
	add.s64 	%rd71, %rd1, %rd70;
	ld.global.u32 	%r147, [%rd71];
	add.s32 	%r148, %r147, 1;
	st.global.u32 	[%rd71], %r148;
	add.s32 	%r155, %r155, 1;
	add.s32 	%r154, %r154, 1;
	setp.ne.s32 	%p10, %r154, 0;
	@%p10 bra 	$L__BB0_13;
$L__BB0_14:
	ret;

}
	// .globl	_Z10sum_countsPiS_ii
.visible .entry _Z10sum_countsPiS_ii(
	.param .u64 .ptr .align 1 _Z10sum_countsPiS_ii_param_0,
	.param .u64 .ptr .align 1 _Z10sum_countsPiS_ii_param_1,
	.param .u32 _Z10sum_countsPiS_ii_param_2,
	.param .u32 _Z10sum_countsPiS_ii_param_3
)
{
	.reg .pred 	%p<10>;
	.reg .b32 	%r<116>;
	.reg .b64 	%rd<43>;

	ld.param.u64 	%rd3, [_Z10sum_countsPiS_ii_param_0];
	ld.param.u64 	%rd2, [_Z10sum_countsPiS_ii_param_1];
	ld.param.u32 	%r36, [_Z10sum_countsPiS_ii_param_2];
	ld.param.u32 	%r37, [_Z10sum_countsPiS_ii_param_3];
	cvta.to.global.u64 	%rd1, %rd3;
	mov.u32 	%r1, %tid.x;
	setp.lt.s32 	%p1, %r36, 1;
	mov.b32 	%r115, 0;
	@%p1 bra 	$L__BB1_13;
	and.b32  	%r2, %r36, 15;
	setp.lt.u32 	%p2, %r36, 16;
	mov.b32 	%r107, 0;
	mov.u32 	%r115, %r107;
	@%p2 bra 	$L__BB1_4;
	and.b32  	%r107, %r36, 2147483632;
	neg.s32 	%r101, %r107;
	shl.b32 	%r5, %r37, 4;
	mov.b32 	%r115, 0;
	mul.wide.s32 	%rd6, %r37, 4;
	mov.u32 	%r100, %r1;
$L__BB1_3:
	.pragma "nounroll";
	mul.wide.s32 	%rd4, %r100, 4;
	add.s64 	%rd5, %rd1, %rd4;
	ld.global.u32 	%r42, [%rd5];
	add.s32 	%r43, %r42, %r115;
	add.s64 	%rd7, %rd5, %rd6;
	ld.global.u32 	%r44, [%rd7];
	add.s32 	%r45, %r44, %r43;
	add.s64 	%rd8, %rd7, %rd6;
	ld.global.u32 	%r46, [%rd8];
	add.s32 	%r47, %r46, %r45;
	add.s64 	%rd9, %rd8, %rd6;
	ld.global.u32 	%r48, [%rd9];
	add.s32 	%r49, %r48, %r47;
	add.s64 	%rd10, %rd9, %rd6;
	ld.global.u32 	%r50, [%rd10];
	add.s32 	%r51, %r50, %r49;
	add.s64 	%rd11, %rd10, %rd6;
	ld.global.u32 	%r52, [%rd11];
	add.s32 	%r53, %r52, %r51;
	add.s64 	%rd12, %rd11, %rd6;
	ld.global.u32 	%r54, [%rd12];
	add.s32 	%r55, %r54, %r53;
	add.s64 	%rd13, %rd12, %rd6;
	ld.global.u32 	%r56, [%rd13];
	add.s32 	%r57, %r56, %r55;
	add.s64 	%rd14, %rd13, %rd6;
	ld.global.u32 	%r58, [%rd14];
	add.s32 	%r59, %r58, %r57;
	add.s64 	%rd15, %rd14, %rd6;
	ld.global.u32 	%r60, [%rd15];
	add.s32 	%r61, %r60, %r59;
	add.s64 	%rd16, %rd15, %rd6;
	ld.global.u32 	%r62, [%rd16];
	add.s32 	%r63, %r62, %r61;
	add.s64 	%rd17, %rd16, %rd6;
	ld.global.u32 	%r64, [%rd17];
	add.s32 	%r65, %r64, %r63;
	add.s64 	%rd18, %rd17, %rd6;
	ld.global.u32 	%r66, [%rd18];
	add.s32 	%r67, %r66, %r65;
	add.s64 	%rd19, %rd18, %rd6;
	ld.global.u32 	%r68, [%rd19];
	add.s32 	%r69, %r68, %r67;
	add.s64 	%rd20, %rd19, %rd6;
	ld.global.u32 	%r70, [%rd20];
	add.s32 	%r71, %r70, %r69;
	add.s64 	%rd21, %rd20, %rd6;
	ld.global.u32 	%r72, [%rd21];
	add.s32 	%r115, %r72, %r71;
	add.s32 	%r101, %r101, 16;
	add.s32 	%r100, %r100, %r5;
	setp.ne.s32 	%p3, %r101, 0;
	@%p3 bra 	$L__BB1_3;
$L__BB1_4:
	setp.eq.s32 	%p4, %r2, 0;
	@%p4 bra 	$L__BB1_13;
	and.b32  	%r15, %r36, 7;
	setp.lt.u32 	%p5, %r2, 8;
	@%p5 bra 	$L__BB1_7;
	mad.lo.s32 	%r74, %r107, %r37, %r1;
	mul.wide.s32 	%rd22, %r74, 4;
	add.s64 	%rd23, %rd1, %rd22;
	ld.global.u32 	%r75, [%rd23];
	add.s32 	%r76, %r75, %r115;
	mul.wide.s32 	%rd24, %r37, 4;
	add.s64 	%rd25, %rd23, %rd24;
	ld.global.u32 	%r77, [%rd25];
	add.s32 	%r78, %r77, %r76;
	add.s64 	%rd26, %rd25, %rd24;
	ld.global.u32 	%r79, [%rd26];
	add.s32 	%r80, %r79, %r78;
	add.s64 	%rd27, %rd26, %rd24;
	ld.global.u32 	%r81, [%rd27];
	add.s32 	%r82, %r81, %r80;
	add.s64 	%rd28, %rd27, %rd24;
	ld.global.u32 	%r83, [%rd28];
	add.s32 	%r84, %r83, %r82;
	add.s64 	%rd29, %rd28, %rd24;
	ld.global.u32 	%r85, [%rd29];
	add.s32 	%r86, %r85, %r84;
	add.s64 	%rd30, %rd29, %rd24;
	ld.global.u32 	%r87, [%rd30];
	add.s32 	%r88, %r87, %r86;
	add.s64 	%rd31, %rd30, %rd24;
	ld.global.u32 	%r89, [%rd31];
	add.s32 	%r115, %r89, %r88;
	add.s32 	%r107, %r107, 8;
$L__BB1_7:
	setp.eq.s32 	%p6, %r15, 0;
	@%p6 bra 	$L__BB1_13;
	and.b32  	%r21, %r36, 3;
	setp.lt.u32 	%p7, %r15, 4;
	@%p7 bra 	$L__BB1_10;
	mad.lo.s32 	%r91, %r107, %r37, %r1;
	mul.wide.s32 	%rd32, %r91, 4;
	add.s64 	%rd33, %rd1, %rd32;
	ld.global.u32 	%r92, [%rd33];
	add.s32 	%r93, %r92, %r115;
	mul.wide.s32 	%rd34, %r37, 4;
	add.s64 	%rd35, %rd33, %rd34;
	ld.global.u32 	%r94, [%rd35];
	add.s32 	%r95, %r94, %r93;
	add.s64 	%rd36, %rd35, %rd34;
	ld.global.u32 	%r96, [%rd36];
	add.s32 	%r97, %r96, %r95;
	add.s64 	%rd37, %rd36, %rd34;
	ld.global.u32 	%r98, [%rd37];
	add.s32 	%r115, %r98, %r97;
	add.s32 	%r107, %r107, 4;
$L__BB1_10:
	setp.eq.s32 	%p8, %r21, 0;
	@%p8 bra 	$L__BB1_13;
	mad.lo.s32 	%r113, %r107, %r37, %r1;
	neg.s32 	%r112, %r21;
$L__BB1_12:
	.pragma "nounroll";
	mul.wide.s32 	%rd38, %r113, 4;
	add.s64 	%rd39, %rd1, %rd38;
	ld.global.u32 	%r99, [%rd39];
	add.s32 	%r115, %r99, %r115;
	add.s32 	%r113, %r113, %r37;
	add.s32 	%r112, %r112, 1;
	setp.ne.s32 	%p9, %r112, 0;
	@%p9 bra 	$L__BB1_12;
$L__BB1_13:
	cvta.to.global.u64 	%rd40, %rd2;
	mul.wide.u32 	%rd41, %r1, 4;
	add.s64 	%rd42, %rd40, %rd41;
	st.global.u32 	[%rd42], %r115;
	ret;

}
	// .globl	_Z9prefixSumPii
.visible .entry _Z9prefixSumPii(
	.param .u64 .ptr .align 1 _Z9prefixSumPii_param_0,
	.param .u32 _Z9prefixSumPii_param_1
)
{
	.reg .pred 	%p<6>;
	.reg .b32 	%r<14>;
	.reg .b64 	%rd<7>;

	ld.param.u64 	%rd3, [_Z9prefixSumPii_param_0];
	ld.param.u32 	%r4, [_Z9prefixSumPii_param_1];
	cvta.to.global.u64 	%rd1, %rd3;
	mov.u32 	%r5, %ctaid.x;
	mov.u32 	%r6, %ntid.x;
	mov.u32 	%r7, %tid.x;
	mad.lo.s32 	%r1, %r5, %r6, %r7;
	setp.ge.s32 	%p1, %r1, %r4;
	setp.lt.s32 	%p2, %r4, 2;
	or.pred  	%p3, %p1, %p2;
	@%p3 bra 	$L__BB2_5;
	mul.wide.s32 	%rd4, %r1, 4;
	add.s64 	%rd2, %rd1, %rd4;
	mov.b32 	%r13, 1;
$L__BB2_2:
	setp.lt.s32 	%p4, %r1, %r13;
	@%p4 bra 	$L__BB2_4;
	sub.s32 	%r9, %r1, %r13;
	mul.wide.s32 	%rd5, %r9, 4;
	add.s64 	%rd6, %rd1, %rd5;
	ld.global.u32 	%r10, [%rd6];
	ld.global.u32 	%r11, [%rd2];
	add.s32 	%r12, %r11, %r10;
	st.global.u32 	[%rd2], %r12;
$L__BB2_4:
	shl.b32 	%r13, %r13, 1;
	setp.lt.s32 	%p5, %r13, %r4;
	@%p5 bra 	$L__BB2_2;
$L__BB2_5:
	ret;

}
	// .globl	_Z10shiftRightPii
.visible .entry _Z10shiftRightPii(
	.param .u64 .ptr .align 1 _Z10shiftRightPii_param_0,
	.param .u32 _Z10shiftRightPii_param_1
)
{
	.reg .pred 	%p<10>;
	.reg .b32 	%r<91>;
	.reg .b64 	%rd<69>;

	ld.param.u64 	%rd2, [_Z10shiftRightPii_param_0];
	ld.param.u32 	%r87, [_Z10shiftRightPii_param_1];
	cvta.to.global.u64 	%rd1, %rd2;
	setp.lt.s32 	%p1, %r87, 2;
	@%p1 bra 	$L__BB3_14;
	add.s32 	%r1, %r87, -1;
	add.s32 	%r24, %r87, -2;
	and.b32  	%r2, %r1, 15;
	setp.lt.u32 	%p2, %r24, 15;
	@%p2 bra 	$L__BB3_5;
	add.s32 	%r85, %r87, -8;
	and.b32  	%r25, %r1, -16;
	neg.s32 	%r84, %r25;
$L__BB3_3:
	.pragma "nounroll";
	add.s32 	%r26, %r85, 7;
	add.s32 	%r27, %r85, 6;
	mul.wide.u32 	%rd3, %r27, 4;
	add.s64 	%rd4, %rd1, %rd3;
	ld.global.u32 	%r28, [%rd4];
	mul.wide.u32 	%rd5, %r26, 4;
	add.s64 	%rd6, %rd1, %rd5;
	st.global.u32 	[%rd6], %r28;
	add.s32 	%r29, %r85, 5;
	mul.wide.u32 	%rd7, %r29, 4;
	add.s64 	%rd8, %rd1, %rd7;
	ld.global.u32 	%r30, [%rd8];
	st.global.u32 	[%rd4], %r30;
	add.s32 	%r31, %r85, 4;
	mul.wide.u32 	%rd9, %r31, 4;
	add.s64 	%rd10, %rd1, %rd9;
	ld.global.u32 	%r32, [%rd10];
	st.global.u32 	[%rd8], %r32;
	add.s32 	%r33, %r85, 3;
	mul.wide.u32 	%rd11, %r33, 4;
	add.s64 	%rd12, %rd1, %rd11;
	ld.global.u32 	%r34, [%rd12];
	st.global.u32 	[%rd10], %r34;
	add.s32 	%r35, %r85, 2;
	mul.wide.u32 	%rd13, %r35, 4;
	add.s64 	%rd14, %rd1, %rd13;
	ld.global.u32 	%r36, [%rd14];
	st.global.u32 	[%rd12], %r36;
	add.s32 	%r37, %r85, 1;
	mul.wide.u32 	%rd15, %r37, 4;
	add.s64 	%rd16, %rd1, %rd15;
	ld.global.u32 	%r38, [%rd16];
	st.global.u32 	[%rd14], %r38;
	add.s32 	%r39, %r85, -9;
	mul.wide.u32 	%rd17, %r85, 4;
	add.s64 	%rd18, %rd1, %rd17;
	ld.global.u32 	%r40, [%rd18];
	st.global.u32 	[%rd16], %r40;
	add.s32 	%r41, %r85, -1;
	mul.wide.u32 	%rd19, %r41, 4;
	add.s64 	%rd20, %rd1, %rd19;
	ld.global.u32 	%r42, [%rd20];
	st.global.u32 	[%rd18], %r42;
	add.s32 	%r43, %r85, -2;
	mul.wide.u32 	%rd21, %r43, 4;
	add.s64 	%rd22, %rd1, %rd21;
	ld.global.u32 	%r44, [%rd22];
	st.global.u32 	[%rd20], %r44;
	add.s32 	%r45, %r85, -3;
	mul.wide.u32 	%rd23, %r45, 4;
	add.s64 	%rd24, %rd1, %rd23;
	ld.global.u32 	%r46, [%rd24];
	st.global.u32 	[%rd22], %r46;
	add.s32 	%r47, %r85, -4;
	mul.wide.u32 	%rd25, %r47, 4;
	add.s64 	%rd26, %rd1, %rd25;
	ld.global.u32 	%r48, [%rd26];
	st.global.u32 	[%rd24], %r48;
	add.s32 	%r49, %r85, -5;
	mul.wide.u32 	%rd27, %r49, 4;
	add.s64 	%rd28, %rd1, %rd27;
	ld.global.u32 	%r50, [%rd28];
	st.global.u32 	[%rd26], %r50;
	add.s32 	%r51, %r85, -6;
	mul.wide.u32 	%rd29, %r51, 4;
	add.s64 	%rd30, %rd1, %rd29;
	ld.global.u32 	%r52, [%rd30];
	st.global.u32 	[%rd28], %r52;
	add.s32 	%r53, %r85, -7;
	mul.wide.u32 	%rd31, %r53, 4;
	add.s64 	%rd32, %rd1, %rd31;
	ld.global.u32 	%r54, [%rd32];
	st.global.u32 	[%rd30], %r54;
	add.s32 	%r55, %r85, -8;
	mul.wide.u32 	%rd33, %r55, 4;
	add.s64 	%rd34, %rd1, %rd33;
	ld.global.u32 	%r56, [%rd34];
	st.global.u32 	[%rd32], %r56;
	mul.wide.u32 	%rd35, %r39, 4;
	add.s64 	%rd36, %rd1, %rd35;
	ld.global.u32 	%r57, [%rd36];
	st.global.u32 	[%rd34], %r57;
	add.s32 	%r85, %r85, -16;
	add.s32 	%r84, %r84, 16;
	setp.ne.s32 	%p3, %r84, 0;
	@%p3 bra 	$L__BB3_3;
	add.s32 	%r87, %r85, 8;
$L__BB3_5:
	setp.eq.s32 	%p4, %r2, 0;
	@%p4 bra 	$L__BB3_14;
	and.b32  	%r11, %r1, 7;
	setp.lt.u32 	%p5, %r2, 8;
	@%p5 bra 	$L__BB3_8;
	add.s32 	%r58, %r87, -1;
	add.s32 	%r59, %r87, -2;
	mul.wide.u32 	%rd37, %r59, 4;
	add.s64 	%rd38, %rd1, %rd37;
	ld.global.u32 	%r60, [%rd38];
	mul.wide.u32 	%rd39, %r58, 4;
	add.s64 	%rd40, %rd1, %rd39;
	st.global.u32 	[%rd40], %r60;
	add.s32 	%r61, %r87, -3;
	mul.wide.u32 	%rd41, %r61, 4;
	add.s64 	%rd42, %rd1, %rd41;
	ld.global.u32 	%r62, [%rd42];
	st.global.u32 	[%rd38], %r62;
	add.s32 	%r63, %r87, -4;
	mul.wide.u32 	%rd43, %r63, 4;
	add.s64 	%rd44, %rd1, %rd43;
	ld.global.u32 	%r64, [%rd44];
	st.global.u32 	[%rd42], %r64;
	add.s32 	%r65, %r87, -5;
	mul.wide.u32 	%rd45, %r65, 4;
	add.s64 	%rd46, %rd1, %rd45;
	ld.global.u32 	%r66, [%rd46];
	st.global.u32 	[%rd44], %r66;
	add.s32 	%r67, %r87, -6;
	mul.wide.u32 	%rd47, %r67, 4;
	add.s64 	%rd48, %rd1, %rd47;
	ld.global.u32 	%r68, [%rd48];
	st.global.u32 	[%rd46], %r68;
	add.s32 	%r69, %r87, -7;
	mul.wide.u32 	%rd49, %r69, 4;
	add.s64 	%rd50, %rd1, %rd49;
	ld.global.u32 	%r70, [%rd50];
	st.global.u32 	[%rd48], %r70;
	add.s32 	%r12, %r87, -8;
	mul.wide.u32 	%rd51, %r12, 4;
	add.s64 	%rd52, %rd1, %rd51;
	ld.global.u32 	%r71, [%rd52];
	st.global.u32 	[%rd50], %r71;
	add.s32 	%r72, %r87, -9;
	mul.wide.u32 	%rd53, %r72, 4;
	add.s64 	%rd54, %rd1, %rd53;
	ld.global.u32 	%r73, [%rd54];
	st.global.u32 	[%rd52], %r73;
	mov.u32 	%r87, %r12;
$L__BB3_8:
	setp.eq.s32 	%p6, %r11, 0;
	@%p6 bra 	$L__BB3_14;
	and.b32  	%r14, %r1, 3;
	setp.lt.u32 	%p7, %r11, 4;
	@%p7 bra 	$L__BB3_11;
	add.s32 	%r74, %r87, -1;
	add.s32 	%r75, %r87, -2;
	mul.wide.u32 	%rd55, %r75, 4;
	add.s64 	%rd56, %rd1, %rd55;
	ld.global.u32 	%r76, [%rd56];
	mul.wide.u32 	%rd57, %r74, 4;
	add.s64 	%rd58, %rd1, %rd57;
	st.global.u32 	[%rd58], %r76;
	add.s32 	%r77, %r87, -3;
	mul.wide.u32 	%rd59, %r77, 4;
	add.s64 	%rd60, %rd1, %rd59;
	ld.global.u32 	%r78, [%rd60];
	st.global.u32 	[%rd56], %r78;
	add.s32 	%r15, %r87, -4;
	mul.wide.u32 	%rd61, %r15, 4;
	add.s64 	%rd62, %rd1, %rd61;
	ld.global.u32 	%r79, [%rd62];
	st.global.u32 	[%rd60], %r79;
	add.s32 	%r80, %r87, -5;
	mul.wide.u32 	%rd63, %r80, 4;
	add.s64 	%rd64, %rd1, %rd63;
	ld.global.u32 	%r81, [%rd64];
	st.global.u32 	[%rd62], %r81;
	mov.u32 	%r87, %r15;
$L__BB3_11:
	setp.eq.s32 	%p8, %r14, 0;
	@%p8 bra 	$L__BB3_14;
	add.s32 	%r90, %r87, -1;
	neg.s32 	%r89, %r14;
$L__BB3_13:
	.pragma "nounroll";
	add.s32 	%r21, %r90, -1;
	mul.wide.u32 	%rd65, %r21, 4;
	add.s64 	%rd66, %rd1, %rd65;
	ld.global.u32 	%r82, [%rd66];
	mul.wide.u32 	%rd67, %r90, 4;
	add.s64 	%rd68, %rd1, %rd67;
	st.global.u32 	[%rd68], %r82;
	add.s32 	%r89, %r89, 1;
	setp.ne.s32 	%p9, %r89, 0;
	mov.u32 	%r90, %r21;
	@%p9 bra 	$L__BB3_13;
$L__BB3_14:
	mov.b32 	%r83, 0;
	st.global.u32 	[%rd1], %r83;
	ret;

}
	// .globl	_Z10sortKernelPiS_S_i
.visible .entry _Z10sortKernelPiS_S_i(
	.param .u64 .ptr .align 1 _Z10sortKernelPiS_S_i_param_0,
	.param .u64 .ptr .align 1 _Z10sortKernelPiS_S_i_param_1,
	.param .u64 .ptr .align 1 _Z10sortKernelPiS_S_i_param_2,
	.param .u32 _Z10sortKernelPiS_S_i_param_3
)
{
	.reg .pred 	%p<25>;
	.reg .b32 	%r<81>;
	.reg .b64 	%rd<49>;

	ld.param.u64 	%rd10, [_Z10sortKernelPiS_S_i_param_0];
	ld.param.u64 	%rd11, [_Z10sortKernelPiS_S_i_param_1];
	ld.param.u64 	%rd9, [_Z10sortKernelPiS_S_i_param_2];
	ld.param.u32 	%r13, [_Z10sortKernelPiS_S_i_param_3];
	cvta.to.global.u64 	%rd1, %rd11;
	cvta.to.global.u64 	%rd2, %rd10;
	mov.u32 	%r1, %tid.x;
	setp.ge.s32 	%p1, %r1, %r13;
	@%p1 bra 	$L__BB4_41;
	cvta.to.global.u64 	%rd12, %rd9;
	mul.wide.u32 	%rd13, %r1, 4;
	add.s64 	%rd3, %rd12, %rd13;
	add.s32 	%r15, %r13, -1;
	and.b32  	%r2, %r13, 7;
	setp.lt.u32 	%p2, %r15, 7;
	mov.b32 	%r79, 0;
	@%p2 bra 	$L__BB4_20;
	and.b32  	%r79, %r13, -8;
	neg.s32 	%r77, %r79;
	add.s64 	%rd48, %rd2, 16;
$L__BB4_3:
	.pragma "nounroll";
	ld.global.u32 	%r16, [%rd48+-16];
	setp.ne.s32 	%p3, %r16, %r1;
	@%p3 bra 	$L__BB4_5;
	ld.global.u32 	%r17, [%rd3];
	mul.wide.s32 	%rd14, %r17, 4;
	add.s64 	%rd15, %rd1, %rd14;
	st.global.u32 	[%rd15], %r1;
	ld.global.u32 	%r18, [%rd3];
	add.s32 	%r19, %r18, 1;
	st.global.u32 	[%rd3], %r19;
$L__BB4_5:
	ld.global.u32 	%r20, [%rd48+-12];
	setp.ne.s32 	%p4, %r20, %r1;
	@%p4 bra 	$L__BB4_7;
	ld.global.u32 	%r21, [%rd3];
	mul.wide.s32 	%rd16, %r21, 4;
	add.s64 	%rd17, %rd1, %rd16;
	st.global.u32 	[%rd17], %r1;
	ld.global.u32 	%r22, [%rd3];
	add.s32 	%r23, %r22, 1;
	st.global.u32 	[%rd3], %r23;
$L__BB4_7:
	ld.global.u32 	%r24, [%rd48+-8];
	setp.ne.s32 	%p5, %r24, %r1;
	@%p5 bra 	$L__BB4_9;
	ld.global.u32 	%r25, [%rd3];
	mul.wide.s32 	%rd18, %r25, 4;
	add.s64 	%rd19, %rd1, %rd18;
	st.global.u32 	[%rd19], %r1;
	ld.global.u32 	%r26, [%rd3];
	add.s32 	%r27, %r26, 1;
	st.global.u32 	[%rd3], %r27;
$L__BB4_9:
	ld.global.u32 	%r28, [%rd48+-4];
	setp.ne.s32 	%p6, %r28, %r1;
	@%p6 bra 	$L__BB4_11;
	ld.global.u32 	%r29, [%rd3];
	mul.wide.s32 	%rd20, %r29, 4;
	add.s64 	%rd21, %rd1, %rd20;
	st.global.u32 	[%rd21], %r1;
	ld.global.u32 	%r30, [%rd3];
	add.s32 	%r31, %r30, 1;
	st.global.u32 	[%rd3], %r31;
$L__BB4_11:
	ld.global.u32 	%r32, [%rd48];
	setp.ne.s32 	%p7, %r32, %r1;
	@%p7 bra 	$L__BB4_13;
	ld.global.u32 	%r33, [%rd3];
	mul.wide.s32 	%rd22, %r33, 4;
	add.s64 	%rd23, %rd1, %rd22;
	st.global.u32 	[%rd23], %r1;
	ld.global.u32 	%r34, [%rd3];
	add.s32 	%r35, %r34, 1;
	st.global.u32 	[%rd3], %r35;
$L__BB4_13:
	ld.global.u32 	%r36, [%rd48+4];
	setp.ne.s32 	%p8, %r36, %r1;
	@%p8 bra 	$L__BB4_15;
	ld.global.u32 	%r37, [%rd3];
	mul.wide.s32 	%rd24, %r37, 4;
	add.s64 	%rd25, %rd1, %rd24;
	st.global.u32 	[%rd25], %r1;
	ld.global.u32 	%r38, [%rd3];
	add.s32 	%r39, %r38, 1;
	st.global.u32 	[%rd3], %r39;
$L__BB4_15:
	ld.global.u32 	%r40, [%rd48+8];
	setp.ne.s32 	%p9, %r40, %r1;
	@%p9 bra 	$L__BB4_17;
	ld.global.u32 	%r41, [%rd3];
	mul.wide.s32 	%rd26, %r41, 4;
	add.s64 	%rd27, %rd1, %rd26;
	st.global.u32 	[%rd27], %r1;
	ld.global.u32 	%r42, [%rd3];
	add.s32 	%r43, %r42, 1;
	st.global.u32 	[%rd3], %r43;
$L__BB4_17:
	ld.global.u32 	%r44, [%rd48+12];
	setp.ne.s32 	%p10, %r44, %r1;
	@%p10 bra 	$L__BB4_19;
	ld.global.u32 	%r45, [%rd3];
	mul.wide.s32 	%rd28, %r45, 4;
	add.s64 	%rd29, %rd1, %rd28;
	st.global.u32 	[%rd29], %r1;
	ld.global.u32 	%r46, [%rd3];
	add.s32 	%r47, %r46, 1;
	st.global.u32 	[%rd3], %r47;
$L__BB4_19:
	add.s32 	%r77, %r77, 8;
	add.s64 	%rd48, %rd48, 32;
	setp.ne.s32 	%p11, %r77, 0;
	@%p11 bra 	$L__BB4_3;
$L__BB4_20:
	setp.eq.s32 	%p12, %r2, 0;
	@%p12 bra 	$L__BB4_41;
	and.b32  	%r8, %r13, 3;
	setp.lt.u32 	%p13, %r2, 4;
	@%p13 bra 	$L__BB4_31;
	mul.wide.u32 	%rd30, %r79, 4;
	add.s64 	%rd7, %rd2, %rd30;
	ld.global.u32 	%r48, [%rd7];
	setp.ne.s32 	%p14, %r48, %r1;
	@%p14 bra 	$L__BB4_24;
	ld.global.u32 	%r49, [%rd3];
	mul.wide.s32 	%rd31, %r49, 4;
	add.s64 	%rd32, %rd1, %rd31;
	st.global.u32 	[%rd32], %r1;
	ld.global.u32 	%r50, [%rd3];
	add.s32 	%r51, %r50, 1;
	st.global.u32 	[%rd3], %r51;
$L__BB4_24:
	ld.global.u32 	%r52, [%rd7+4];
	setp.ne.s32 	%p15, %r52, %r1;
	@%p15 bra 	$L__BB4_26;
	ld.global.u32 	%r53, [%rd3];
	mul.wide.s32 	%rd33, %r53, 4;
	add.s64 	%rd34, %rd1, %rd33;
	st.global.u32 	[%rd34], %r1;
	ld.global.u32 	%r54, [%rd3];
	add.s32 	%r55, %r54, 1;
	st.global.u32 	[%rd3], %r55;
$L__BB4_26:
	ld.global.u32 	%r56, [%rd7+8];
	setp.ne.s32 	%p16, %r56, %r1;
	@%p16 bra 	$L__BB4_28;
	ld.global.u32 	%r57, [%rd3];
	mul.wide.s32 	%rd35, %r57, 4;
	add.s64 	%rd36, %rd1, %rd35;
	st.global.u32 	[%rd36], %r1;
	ld.global.u32 	%r58, [%rd3];
	add.s32 	%r59, %r58, 1;
	st.global.u32 	[%rd3], %r59;
$L__BB4_28:
	ld.global.u32 	%r60, [%rd7+12];
	setp.ne.s32 	%p17, %r60, %r1;
	@%p17 bra 	$L__BB4_30;
	ld.global.u32 	%r61, [%rd3];
	mul.wide.s32 	%rd37, %r61, 4;
	add.s64 	%rd38, %rd1, %rd37;
	st.global.u32 	[%rd38], %r1;
	ld.global.u32 	%r62, [%rd3];
	add.s32 	%r63, %r62, 1;
	st.global.u32 	[%rd3], %r63;
$L__BB4_30:
	add.s32 	%r79, %r79, 4;
$L__BB4_31:
	setp.eq.s32 	%p18, %r8, 0;
	@%p18 bra 	$L__BB4_41;
	setp.eq.s32 	%p19, %r8, 1;
	@%p19 bra 	$L__BB4_38;
	mul.wide.u32 	%rd39, %r79, 4;
	add.s64 	%rd8, %rd2, %rd39;
	ld.global.u32 	%r64, [%rd8];
	setp.ne.s32 	%p20, %r64, %r1;
	@%p20 bra 	$L__BB4_35;
	ld.global.u32 	%r65, [%rd3];
	mul.wide.s32 	%rd40, %r65, 4;
	add.s64 	%rd41, %rd1, %rd40;
	st.global.u32 	[%rd41], %r1;
	ld.global.u32 	%r66, [%rd3];
	add.s32 	%r67, %r66, 1;
	st.global.u32 	[%rd3], %r67;
$L__BB4_35:
	ld.global.u32 	%r68, [%rd8+4];
	setp.ne.s32 	%p21, %r68, %r1;
	@%p21 bra 	$L__BB4_37;
	ld.global.u32 	%r69, [%rd3];
	mul.wide.s32 	%rd42, %r69, 4;
	add.s64 	%rd43, %rd1, %rd42;
	st.global.u32 	[%rd43], %r1;
	ld.global.u32 	%r70, [%rd3];
	add.s32 	%r71, %r70, 1;
	st.global.u32 	[%rd3], %r71;
$L__BB4_37:
	add.s32 	%r79, %r79, 2;
$L__BB4_38:
	and.b32  	%r72, %r13, 1;
	setp.eq.b32 	%p22, %r72, 1;
	not.pred 	%p23, %p22;
	@%p23 bra 	$L__BB4_41;
	mul.wide.u32 	%rd44, %r79, 4;
	add.s64 	%rd45, %rd2, %rd44;
	ld.global.u32 	%r73, [%rd45];
	setp.ne.s32 	%p24, %r73, %r1;
	@%p24 bra 	$L__BB4_41;
	ld.global.u32 	%r74, [%rd3];
	mul.wide.s32 	%rd46, %r74, 4;
	add.s64 	%rd47, %rd1, %rd46;
	st.global.u32 	[%rd47], %r1;
	ld.global.u32 	%r75, [%rd3];
	add.s32 	%r76, %r75, 1;
	st.global.u32 	[%rd3], %r76;
$L__BB4_41:
	ret;

}


// ===== COMPILED SASS (sm_100) =====

	.target	sm_100

	.elftype	@"ET_EXEC"


//--------------------- .note.nv.tkinfo           --------------------------
	.section	.note.nv.tkinfo,"",@"SHT_NOTE"
	.sectionflags	@"SHF_NOTE_NV_TKINFO"
	.tkinfo
        /*0018*/ 	.word	0x00000002
        /*0030*/ 	.string	""
        /*0030*/ 	.string	"ptxas"
        /*0030*/ 	.string	"Cuda compilation tools, release 13.0, V13.0.88"
        /*0030*/ 	.string	"Build cuda_13.0.r13.0/compiler.36424714_0"
        /*0030*/ 	.string	"-arch sm_100 -m 64 "



//--------------------- .note.nv.cuinfo           --------------------------
	.section	.note.nv.cuinfo,"",@"SHT_NOTE"
	.sectionflags	@"SHF_NOTE_NV_CUINFO"
        /*0018*/ 	.short	0x0002
        /*001a*/ 	.short	0x0064
        /*001c*/ 	.short	0x0082
	.zero		2


//--------------------- .nv.info                  --------------------------
	.section	.nv.info,"",@"SHT_CUDA_INFO"
	.align	4


	//----- nvinfo : EIATTR_REGCOUNT
	.align		4
        /*0000*/ 	.byte	0x04, 0x2f
        /*0002*/ 	.short	(.L_1 - .L_0)
	.align		4
.L_0:
        /*0004*/ 	.word	index@(_Z12count_digitsPiS_iii)
        /*0008*/ 	.word	0x00000018


	//----- nvinfo : EIATTR_FRAME_SIZE
	.align		4
.L_1:
        /*000c*/ 	.byte	0x04, 0x11
        /*000e*/ 	.short	(.L_3 - .L_2)
	.align		4
.L_2:
        /*0010*/ 	.word	index@(_Z12count_digitsPiS_iii)
        /*0014*/ 	.word	0x00000000


	//----- nvinfo : EIATTR_REGCOUNT
	.align		4
.L_3:
        /*0018*/ 	.byte	0x04, 0x2f
        /*001a*/ 	.short	(.L_5 - .L_4)
	.align		4
.L_4:
        /*001c*/ 	.word	index@(_Z10sum_countsPiS_ii)
        /*0020*/ 	.word	0x00000020


	//----- nvinfo : EIATTR_FRAME_SIZE
	.align		4
.L_5:
        /*0024*/ 	.byte	0x04, 0x11
        /*0026*/ 	.short	(.L_7 - .L_6)
	.align		4
.L_6:
        /*0028*/ 	.word	index@(_Z10sum_countsPiS_ii)
        /*002c*/ 	.word	0x00000000


	//----- nvinfo : EIATTR_REGCOUNT
	.align		4
.L_7:
        /*0030*/ 	.byte	0x04, 0x2f
        /*0032*/ 	.short	(.L_9 - .L_8)
	.align		4
.L_8:
        /*0034*/ 	.word	index@(_Z9prefixSumPii)
        /*0038*/ 	.word	0x0000000e


	//----- nvinfo : EIATTR_FRAME_SIZE
	.align		4
.L_9:
        /*003c*/ 	.byte	0x04, 0x11
        /*003e*/ 	.short	(.L_11 - .L_10)
	.align		4
.L_10:
        /*0040*/ 	.word	index@(_Z9prefixSumPii)
        /*0044*/ 	.word	0x00000000


	//----- nvinfo : EIATTR_REGCOUNT
	.align		4
.L_11:
        /*0048*/ 	.byte	0x04, 0x2f
        /*004a*/ 	.short	(.L_13 - .L_12)
	.align		4
.L_12:
        /*004c*/ 	.word	index@(_Z10shiftRightPii)
        /*0050*/ 	.word	0x0000001c


	//----- nvinfo : EIATTR_FRAME_SIZE
	.align		4
.L_13:
        /*0054*/ 	.byte	0x04, 0x11
        /*0056*/ 	.short	(.L_15 - .L_14)
	.align		4
.L_14:
        /*0058*/ 	.word	index@(_Z10shiftRightPii)
        /*005c*/ 	.word	0x00000000


	//----- nvinfo : EIATTR_REGCOUNT
	.align		4
.L_15:
        /*0060*/ 	.byte	0x04, 0x2f
        /*0062*/ 	.short	(.L_17 - .L_16)
	.align		4
.L_16:
        /*0064*/ 	.word	index@(_Z10sortKernelPiS_S_i)
        /*0068*/ 	.word	0x00000012


	//----- nvinfo : EIATTR_FRAME_SIZE
	.align		4
.L_17:
        /*006c*/ 	.byte	0x04, 0x11
        /*006e*/ 	.short	(.L_19 - .L_18)
	.align		4
.L_18:
        /*0070*/ 	.word	index@(_Z10sortKernelPiS_S_i)
        /*0074*/ 	.word	0x00000000


	//----- nvinfo : EIATTR_MIN_STACK_SIZE
	.align		4
.L_19:
        /*0078*/ 	.byte	0x04, 0x12
        /*007a*/ 	.short	(.L_21 - .L_20)
	.align		4
.L_20:
        /*007c*/ 	.word	index@(_Z10sortKernelPiS_S_i)
        /*0080*/ 	.word	0x00000000


	//----- nvinfo : EIATTR_MIN_STACK_SIZE
	.align		4
.L_21:
        /*0084*/ 	.byte	0x04, 0x12
        /*0086*/ 	.short	(.L_23 - .L_22)
	.align		4
.L_22:
        /*0088*/ 	.word	index@(_Z10shiftRightPii)
        /*008c*/ 	.word	0x00000000


	//----- nvinfo : EIATTR_MIN_STACK_SIZE
	.align		4
.L_23:
        /*0090*/ 	.byte	0x04, 0x12
        /*0092*/ 	.short	(.L_25 - .L_24)
	.align		4
.L_24:
        /*0094*/ 	.word	index@(_Z9prefixSumPii)
        /*0098*/ 	.word	0x00000000


	//----- nvinfo : EIATTR_MIN_STACK_SIZE
	.align		4
.L_25:
        /*009c*/ 	.byte	0x04, 0x12
        /*009e*/ 	.short	(.L_27 - .L_26)
	.align		4
.L_26:
        /*00a0*/ 	.word	index@(_Z10sum_countsPiS_ii)
        /*00a4*/ 	.word	0x00000000


	//----- nvinfo : EIATTR_MIN_STACK_SIZE
	.align		4
.L_27:
        /*00a8*/ 	.byte	0x04, 0x12
        /*00aa*/ 	.short	(.L_29 - .L_28)
	.align		4
.L_28:
        /*00ac*/ 	.word	index@(_Z12count_digitsPiS_iii)
        /*00b0*/ 	.word	0x00000000
.L_29:


//--------------------- .nv.compat                --------------------------
	.section	.nv.compat,"",@"SHT_CUDA_COMPAT_INFO"
	.align	4
        /*0000*/ 	.byte	0x02, 0x09, 0x00, 0x00, 0x02, 0x02, 0x01, 0x00, 0x02, 0x05, 0x05, 0x00, 0x03, 0x07, 0x01, 0x01
        /*0010*/ 	.byte	0x02, 0x03, 0x00, 0x00, 0x02, 0x06, 0x01, 0x00, 0x04, 0x0b, 0x08, 0x00, 0x09, 0x00, 0x00, 0x00
        /*0020*/ 	.byte	0x00, 0x00, 0x00, 0x00


//--------------------- .nv.info._Z10sortKernelPiS_S_i --------------------------
	.section	.nv.info._Z10sortKernelPiS_S_i,"",@"SHT_CUDA_INFO"
	.sectionflags	@""
	.align	4


	//----- nvinfo : EIATTR_CUDA_API_VERSION
	.align		4
        /*0000*/ 	.byte	0x04, 0x37
        /*0002*/ 	.short	(.L_31 - .L_30)
.L_30:
        /*0004*/ 	.word	0x00000082


	//----- nvinfo : EIATTR_KPARAM_INFO
	.align		4
.L_31:
        /*0008*/ 	.byte	0x04, 0x17
        /*000a*/ 	.short	(.L_33 - .L_32)
.L_32:
        /*000c*/ 	.word	0x00000000
        /*0010*/ 	.short	0x0003
        /*0012*/ 	.short	0x0018
        /*0014*/ 	.byte	0x00, 0xf0, 0x11, 0x00


	//----- nvinfo : EIATTR_KPARAM_INFO
	.align		4
.L_33:
        /*0018*/ 	.byte	0x04, 0x17
        /*001a*/ 	.short	(.L_35 - .L_34)
.L_34:
        /*001c*/ 	.word	0x00000000
        /*0020*/ 	.short	0x0002
        /*0022*/ 	.short	0x0010
        /*0024*/ 	.byte	0x00, 0xf5, 0x21, 0x00


	//----- nvinfo : EIATTR_KPARAM_INFO
	.align		4
.L_35:
        /*0028*/ 	.byte	0x04, 0x17
        /*002a*/ 	.short	(.L_37 - .L_36)
.L_36:
        /*002c*/ 	.word	0x00000000
        /*0030*/ 	.short	0x0001
        /*0032*/ 	.short	0x0008
        /*0034*/ 	.byte	0x00, 0xf5, 0x21, 0x00


	//----- nvinfo : EIATTR_KPARAM_INFO
	.align		4
.L_37:
        /*0038*/ 	.byte	0x04, 0x17
        /*003a*/ 	.short	(.L_39 - .L_38)
.L_38:
        /*003c*/ 	.word	0x00000000
        /*0040*/ 	.short	0x0000
        /*0042*/ 	.short	0x0000
        /*0044*/ 	.byte	0x00, 0xf5, 0x21, 0x00


	//----- nvinfo : EIATTR_SPARSE_MMA_MASK
	.align		4
.L_39:
        /*0048*/ 	.byte	0x03, 0x50
        /*004a*/ 	.short	0x0000


	//----- nvinfo : EIATTR_MAXREG_COUNT
	.align		4
        /*004c*/ 	.byte	0x03, 0x1b
        /*004e*/ 	.short	0x00ff


	//----- nvinfo : EIATTR_MERCURY_ISA_VERSION
	.align		4
        /*0050*/ 	.byte	0x03, 0x5f
        /*0052*/ 	.short	0x0101


	//----- nvinfo : EIATTR_VRC_CTA_INIT_COUNT
	.align		4
        /*0054*/ 	.byte	0x02, 0x4a
	.zero		1
	.zero		1


	//----- nvinfo : EIATTR_EXIT_INSTR_OFFSETS
	.align		4
        /*0058*/ 	.byte	0x04, 0x1c
        /*005a*/ 	.short	(.L_41 - .L_40)


	//   ....[0]....
.L_40:
        /*005c*/ 	.word	0x00000040


	//   ....[1]....
        /*0060*/ 	.word	0x00000630


	//   ....[2]....
        /*0064*/ 	.word	0x00000930


	//   ....[3]....
        /*0068*/ 	.word	0x00000b00


	//   ....[4]....
        /*006c*/ 	.word	0x00000b50


	//   ....[5]....
        /*0070*/ 	.word	0x00000bd0


	//----- nvinfo : EIATTR_CRS_STACK_SIZE
	.align		4
.L_41:
        /*0074*/ 	.byte	0x04, 0x1e
        /*0076*/ 	.short	(.L_43 - .L_42)
.L_42:
        /*0078*/ 	.word	0x00000000


	//----- nvinfo : EIATTR_CBANK_PARAM_SIZE
	.align		4
.L_43:
        /*007c*/ 	.byte	0x03, 0x19
        /*007e*/ 	.short	0x001c


	//----- nvinfo : EIATTR_PARAM_CBANK
	.align		4
        /*0080*/ 	.byte	0x04, 0x0a
        /*0082*/ 	.short	(.L_45 - .L_44)
	.align		4
.L_44:
        /*0084*/ 	.word	index@(.nv.constant0._Z10sortKernelPiS_S_i)
        /*0088*/ 	.short	0x0380
        /*008a*/ 	.short	0x001c


	//----- nvinfo : EIATTR_SW_WAR
	.align		4
.L_45:
        /*008c*/ 	.byte	0x04, 0x36
        /*008e*/ 	.short	(.L_47 - .L_46)
.L_46:
        /*0090*/ 	.word	0x00000008
.L_47:


//--------------------- .nv.info._Z10shiftRightPii --------------------------
	.section	.nv.info._Z10shiftRightPii,"",@"SHT_CUDA_INFO"
	.sectionflags	@""
	.align	4


	//----- nvinfo : EIATTR_CUDA_API_VERSION
	.align		4
        /*0000*/ 	.byte	0x04, 0x37
        /*0002*/ 	.short	(.L_49 - .L_48)
.L_48:
        /*0004*/ 	.word	0x00000082


	//----- nvinfo : EIATTR_KPARAM_INFO
	.align		4
.L_49:
        /*0008*/ 	.byte	0x04, 0x17
        /*000a*/ 	.short	(.L_51 - .L_50)
.L_50:
        /*000c*/ 	.word	0x00000000
        /*0010*/ 	.short	0x0001
        /*0012*/ 	.short	0x0008
        /*0014*/ 	.byte	0x00, 0xf0, 0x11, 0x00


	//----- nvinfo : EIATTR_KPARAM_INFO
	.align		4
.L_51:
        /*0018*/ 	.byte	0x04, 0x17
        /*001a*/ 	.short	(.L_53 - .L_52)
.L_52:
        /*001c*/ 	.word	0x00000000
        /*0020*/ 	.short	0x0000
        /*0022*/ 	.short	0x0000
        /*0024*/ 	.byte	0x00, 0xf5, 0x21, 0x00


	//----- nvinfo : EIATTR_SPARSE_MMA_MASK
	.align		4
.L_53:
        /*0028*/ 	.byte	0x03, 0x50
        /*002a*/ 	.short	0x0000


	//----- nvinfo : EIATTR_MAXREG_COUNT
	.align		4
        /*002c*/ 	.byte	0x03, 0x1b
        /*002e*/ 	.short	0x00ff


	//----- nvinfo : EIATTR_MERCURY_ISA_VERSION
	.align		4
        /*0030*/ 	.byte	0x03, 0x5f
        /*0032*/ 	.short	0x0101


	//----- nvinfo : EIATTR_VRC_CTA_INIT_COUNT
	.align		4
        /*0034*/ 	.byte	0x02, 0x4a
	.zero		1
	.zero		1


	//----- nvinfo : EIATTR_EXIT_INSTR_OFFSETS
	.align		4
        /*0038*/ 	.byte	0x04, 0x1c
        /*003a*/ 	.short	(.L_55 - .L_54)


	//   ....[0]....
.L_54:
        /*003c*/ 	.word	0x00000a90


	//----- nvinfo : EIATTR_CBANK_PARAM_SIZE
	.align		4
.L_55:
        /*0040*/ 	.byte	0x03, 0x19
        /*0042*/ 	.short	0x000c


	//----- nvinfo : EIATTR_PARAM_CBANK
	.align		4
        /*0044*/ 	.byte	0x04, 0x0a
        /*0046*/ 	.short	(.L_57 - .L_56)
	.align		4
.L_56:
        /*0048*/ 	.word	index@(.nv.constant0._Z10shiftRightPii)
        /*004c*/ 	.short	0x0380
        /*004e*/ 	.short	0x000c


	//----- nvinfo : EIATTR_SW_WAR
	.align		4
.L_57:
        /*0050*/ 	.byte	0x04, 0x36
        /*0052*/ 	.short	(.L_59 - .L_58)
.L_58:
        /*0054*/ 	.word	0x00000008
.L_59:


//--------------------- .nv.info._Z9prefixSumPii  --------------------------
	.section	.nv.info._Z9prefixSumPii,"",@"SHT_CUDA_INFO"
	.sectionflags	@""
	.align	4


	//----- nvinfo : EIATTR_CUDA_API_VERSION
	.align		4
        /*0000*/ 	.byte	0x04, 0x37
        /*0002*/ 	.short	(.L_61 - .L_60)
.L_60:
        /*0004*/ 	.word	0x00000082


	//----- nvinfo : EIATTR_KPARAM_INFO
	.align		4
.L_61:
        /*0008*/ 	.byte	0x04, 0x17
        /*000a*/ 	.short	(.L_63 - .L_62)
.L_62:
        /*000c*/ 	.word	0x00000000
        /*0010*/ 	.short	0x0001
        /*0012*/ 	.short	0x0008
        /*0014*/ 	.byte	0x00, 0xf0, 0x11, 0x00


	//----- nvinfo : EIATTR_KPARAM_INFO
	.align		4
.L_63:
        /*0018*/ 	.byte	0x04, 0x17
        /*001a*/ 	.short	(.L_65 - .L_64)
.L_64:
        /*001c*/ 	.word	0x00000000
        /*0020*/ 	.short	0x0000
        /*0022*/ 	.short	0x0000
        /*0024*/ 	.byte	0x00, 0xf5, 0x21, 0x00


	//----- nvinfo : EIATTR_SPARSE_MMA_MASK
	.align		4
.L_65:
        /*0028*/ 	.byte	0x03, 0x50
        /*002a*/ 	.short	0x0000


	//----- nvinfo : EIATTR_MAXREG_COUNT
	.align		4
        /*002c*/ 	.byte	0x03, 0x1b
        /*002e*/ 	.short	0x00ff


	//----- nvinfo : EIATTR_MERCURY_ISA_VERSION
	.align		4
        /*0030*/ 	.byte	0x03, 0x5f
        /*0032*/ 	.short	0x0101


	//----- nvinfo : EIATTR_VRC_CTA_INIT_COUNT
	.align		4
        /*0034*/ 	.byte	0x02, 0x4a
	.zero		1
	.zero		1


	//----- nvinfo : EIATTR_EXIT_INSTR_OFFSETS
	.align		4
        /*0038*/ 	.byte	0x04, 0x1c
        /*003a*/ 	.short	(.L_67 - .L_66)


	//   ....[0]....
.L_66:
        /*003c*/ 	.word	0x00000080


	//   ....[1]....
        /*0040*/ 	.word	0x000001c0


	//----- nvinfo : EIATTR_CRS_STACK_SIZE
	.align		4
.L_67:
        /*0044*/ 	.byte	0x04, 0x1e
        /*0046*/ 	.short	(.L_69 - .L_68)
.L_68:
        /*0048*/ 	.word	0x00000000


	//----- nvinfo : EIATTR_CBANK_PARAM_SIZE
	.align		4
.L_69:
        /*004c*/ 	.byte	0x03, 0x19
        /*004e*/ 	.short	0x000c


	//----- nvinfo : EIATTR_PARAM_CBANK
	.align		4
        /*0050*/ 	.byte	0x04, 0x0a
        /*0052*/ 	.short	(.L_71 - .L_70)
	.align		4
.L_70:
        /*0054*/ 	.word	index@(.nv.constant0._Z9prefixSumPii)
        /*0058*/ 	.short	0x0380
        /*005a*/ 	.short	0x000c


	//----- nvinfo : EIATTR_SW_WAR
	.align		4
.L_71:
        /*005c*/ 	.byte	0x04, 0x36
        /*005e*/ 	.short	(.L_73 - .L_72)
.L_72:
        /*0060*/ 	.word	0x00000008
.L_73:


//--------------------- .nv.info._Z10sum_countsPiS_ii --------------------------
	.section	.nv.info._Z10sum_countsPiS_ii,"",@"SHT_CUDA_INFO"
	.sectionflags	@""
	.align	4


	//----- nvinfo : EIATTR_CUDA_API_VERSION
	.align		4
        /*0000*/ 	.byte	0x04, 0x37
        /*0002*/ 	.short	(.L_75 - .L_74)
.L_74:
        /*0004*/ 	.word	0x00000082


	//----- nvinfo : EIATTR_KPARAM_INFO
	.align		4
.L_75:
        /*0008*/ 	.byte	0x04, 0x17
        /*000a*/ 	.short	(.L_77 - .L_76)
.L_76:
        /*000c*/ 	.word	0x00000000
        /*0010*/ 	.short	0x0003
        /*0012*/ 	.short	0x0014
        /*0014*/ 	.byte	0x00, 0xf0, 0x11, 0x00


	//----- nvinfo : EIATTR_KPARAM_INFO
	.align		4
.L_77:
        /*0018*/ 	.byte	0x04, 0x17
        /*001a*/ 	.short	(.L_79 - .L_78)
.L_78:
        /*001c*/ 	.word	0x00000000
        /*0020*/ 	.short	0x0002
        /*0022*/ 	.short	0x0010
        /*0024*/ 	.byte	0x00, 0xf0, 0x11, 0x00


	//----- nvinfo : EIATTR_KPARAM_INFO
	.align		4
.L_79:
        /*0028*/ 	.byte	0x04, 0x17
        /*002a*/ 	.short	(.L_81 - .L_80)
.L_80:
        /*002c*/ 	.word	0x00000000
        /*0030*/ 	.short	0x0001
        /*0032*/ 	.short	0x0008
        /*0034*/ 	.byte	0x00, 0xf5, 0x21, 0x00


	//----- nvinfo : EIATTR_KPARAM_INFO
	.align		4
.L_81:
        /*0038*/ 	.byte	0x04, 0x17
        /*003a*/ 	.short	(.L_83 - .L_82)
.L_82:
        /*003c*/ 	.word	0x00000000
        /*0040*/ 	.short	0x0000
        /*0042*/ 	.short	0x0000
        /*0044*/ 	.byte	0x00, 0xf5, 0x21, 0x00


	//----- nvinfo : EIATTR_SPARSE_MMA_MASK
	.align		4
.L_83:
        /*0048*/ 	.byte	0x03, 0x50
        /*004a*/ 	.short	0x0000


	//----- nvinfo : EIATTR_MAXREG_COUNT
	.align		4
        /*004c*/ 	.byte	0x03, 0x1b
        /*004e*/ 	.short	0x00ff


	//----- nvinfo : EIATTR_MERCURY_ISA_VERSION
	.align		4
        /*0050*/ 	.byte	0x03, 0x5f
        /*0052*/ 	.short	0x0101


	//----- nvinfo : EIATTR_VRC_CTA_INIT_COUNT
	.align		4
        /*0054*/ 	.byte	0x02, 0x4a
	.zero		1
	.zero		1


	//----- nvinfo : EIATTR_EXIT_INSTR_OFFSETS
	.align		4
        /*0058*/ 	.byte	0x04, 0x1c
        /*005a*/ 	.short	(.L_85 - .L_84)


	//   ....[0]....
.L_84:
        /*005c*/ 	.word	0x000007e0


	//----- nvinfo : EIATTR_CBANK_PARAM_SIZE
	.align		4
.L_85:
        /*0060*/ 	.byte	0x03, 0x19
        /*0062*/ 	.short	0x0018


	//----- nvinfo : EIATTR_PARAM_CBANK
	.align		4
        /*0064*/ 	.byte	0x04, 0x0a
        /*0066*/ 	.short	(.L_87 - .L_86)
	.align		4
.L_86:
        /*0068*/ 	.word	index@(.nv.constant0._Z10sum_countsPiS_ii)
        /*006c*/ 	.short	0x0380
        /*006e*/ 	.short	0x0018


	//----- nvinfo : EIATTR_SW_WAR
	.align		4
.L_87:
        /*0070*/ 	.byte	0x04, 0x36
        /*0072*/ 	.short	(.L_89 - .L_88)
.L_88:
        /*0074*/ 	.word	0x00000008
.L_89:


//--------------------- .nv.info._Z12count_digitsPiS_iii --------------------------
	.section	.nv.info._Z12count_digitsPiS_iii,"",@"SHT_CUDA_INFO"
	.sectionflags	@""
	.align	4


	//----- nvinfo : EIATTR_CUDA_API_VERSION
	.align		4
        /*0000*/ 	.byte	0x04, 0x37
        /*0002*/ 	.short	(.L_91 - .L_90)
.L_90:
        /*0004*/ 	.word	0x00000082


	//----- nvinfo : EIATTR_KPARAM_INFO
	.align		4
.L_91:
        /*0008*/ 	.byte	0x04, 0x17
        /*000a*/ 	.short	(.L_93 - .L_92)
.L_92:
        /*000c*/ 	.word	0x00000000
        /*0010*/ 	.short	0x0004
        /*0012*/ 	.short	0x0018
        /*0014*/ 	.byte	0x00, 0xf0, 0x11, 0x00


	//----- nvinfo : EIATTR_KPARAM_INFO
	.align		4
.L_93:
        /*0018*/ 	.byte	0x04, 0x17
        /*001a*/ 	.short	(.L_95 - .L_94)
.L_94:
        /*001c*/ 	.word	0x00000000
        /*0020*/ 	.short	0x0003
        /*0022*/ 	.short	0x0014
        /*0024*/ 	.byte	0x00, 0xf0, 0x11, 0x00


	//----- nvinfo : EIATTR_KPARAM_INFO
	.align		4
.L_95:
        /*0028*/ 	.byte	0x04, 0x17
        /*002a*/ 	.short	(.L_97 - .L_96)
.L_96:
        /*002c*/ 	.word	0x00000000
        /*0030*/ 	.short	0x0002
        /*0032*/ 	.short	0x0010
        /*0034*/ 	.byte	0x00, 0xf0, 0x11, 0x00


	//----- nvinfo : EIATTR_KPARAM_INFO
	.align		4
.L_97:
        /*0038*/ 	.byte	0x04, 0x17
        /*003a*/ 	.short	(.L_99 - .L_98)
.L_98:
        /*003c*/ 	.word	0x00000000
        /*0040*/ 	.short	0x0001
        /*0042*/ 	.short	0x0008
        /*0044*/ 	.byte	0x00, 0xf5, 0x21, 0x00


	//----- nvinfo : EIATTR_KPARAM_INFO
	.align		4
.L_99:
        /*0048*/ 	.byte	0x04, 0x17
        /*004a*/ 	.short	(.L_101 - .L_100)
.L_100:
        /*004c*/ 	.word	0x00000000
        /*0050*/ 	.short	0x0000
        /*0052*/ 	.short	0x0000
        /*0054*/ 	.byte	0x00, 0xf5, 0x21, 0x00


	//----- nvinfo : EIATTR_SPARSE_MMA_MASK
	.align		4
.L_101:
        /*0058*/ 	.byte	0x03, 0x50
        /*005a*/ 	.short	0x0000


	//----- nvinfo : EIATTR_MAXREG_COUNT
	.align		4
        /*005c*/ 	.byte	0x03, 0x1b
        /*005e*/ 	.short	0x00ff


	//----- nvinfo : EIATTR_MERCURY_ISA_VERSION
	.align		4
        /*0060*/ 	.byte	0x03, 0x5f
        /*0062*/ 	.short	0x0101


	//----- nvinfo : EIATTR_VRC_CTA_INIT_COUNT
	.align		4
        /*0064*/ 	.byte	0x02, 0x4a
	.zero		1
	.zero		1


	//----- nvinfo : EIATTR_EXIT_INSTR_OFFSETS
	.align		4
        /*0068*/ 	.byte	0x04, 0x1c
        /*006a*/ 	.short	(.L_103 - .L_102)


	//   ....[0]....
.L_102:
        /*006c*/ 	.word	0x00000070


	//   ....[1]....
        /*0070*/ 	.word	0x000000a0


	//   ....[2]....
        /*0074*/ 	.word	0x00000810


	//   ....[3]....
        /*0078*/ 	.word	0x00000bc0


	//   ....[4]....
        /*007c*/ 	.word	0x00000df0


	//   ....[5]....
        /*0080*/ 	.word	0x00000f00


	//----- nvinfo : EIATTR_CBANK_PARAM_SIZE
	.align		4
.L_103:
        /*0084*/ 	.byte	0x03, 0x19
        /*0086*/ 	.short	0x001c


	//----- nvinfo : EIATTR_PARAM_CBANK
	.align		4
        /*0088*/ 	.byte	0x04, 0x0a
        /*008a*/ 	.short	(.L_105 - .L_104)
	.align		4
.L_104:
        /*008c*/ 	.word	index@(.nv.constant0._Z12count_digitsPiS_iii)
        /*0090*/ 	.short	0x0380
        /*0092*/ 	.short	0x001c


	//----- nvinfo : EIATTR_SW_WAR
	.align		4
.L_105:
        /*0094*/ 	.byte	0x04, 0x36
        /*0096*/ 	.short	(.L_107 - .L_106)
.L_106:
        /*0098*/ 	.word	0x00000008
.L_107:


//--------------------- .nv.callgraph             --------------------------
	.section	.nv.callgraph,"",@"SHT_CUDA_CALLGRAPH"
	.align	4
	.sectionentsize	8
	.align		4
        /*0000*/ 	.word	0x00000000
	.align		4
        /*0004*/ 	.word	0xffffffff
	.align		4
        /*0008*/ 	.word	0x00000000
	.align		4
        /*000c*/ 	.word	0xfffffffe
	.align		4
        /*0010*/ 	.word	0x00000000
	.align		4
        /*0014*/ 	.word	0xfffffffd
	.align		4
        /*0018*/ 	.word	0x00000000
	.align		4
        /*001c*/ 	.word	0xfffffffc


//--------------------- .text._Z10sortKernelPiS_S_i --------------------------
	.section	.text._Z10sortKernelPiS_S_i,"ax",@progbits
	.align	128
        .global         _Z10sortKernelPiS_S_i
        .type           _Z10sortKernelPiS_S_i,@function
        .size           _Z10sortKernelPiS_S_i,(.L_x_33 - _Z10sortKernelPiS_S_i)
        .other          _Z10sortKernelPiS_S_i,@"STO_CUDA_ENTRY STV_DEFAULT"
_Z10sortKernelPiS_S_i:
.text._Z10sortKernelPiS_S_i:
[----:B------:R-:W-:Y:S01]  /*0000*/  LDC R1, c[0x0][0x37c] ;  /* 0x0000df00ff017b82 */ /* 0x000fe20000000800 */
[----:B------:R-:W0:Y:S01]  /*0010*/  S2R R0, SR_TID.X ;  /* 0x0000000000007919 */ /* 0x000e220000002100 */
[----:B------:R-:W0:Y:S02]  /*0020*/  LDCU UR9, c[0x0][0x398] ;  /* 0x00007300ff0977ac */ /* 0x000e240008000800 */
[----:B0-----:R-:W-:-:S13]  /*0030*/  ISETP.GE.AND P0, PT, R0, UR9, PT ;  /* 0x0000000900007c0c */ /* 0x001fda000bf06270 */
[----:B------:R-:W-:Y:S05]  /*0040*/  @P0 EXIT ;  /* 0x000000000000094d */ /* 0x000fea0003800000 */
[----:B------:R-:W0:Y:S01]  /*0050*/  LDC.64 R2, c[0x0][0x390] ;  /* 0x0000e400ff027b82 */ /* 0x000e220000000a00 */
[----:B------:R-:W-:Y:S01]  /*0060*/  UIADD3 UR4, UPT, UPT, UR9, -0x1, URZ ;  /* 0xffffffff09047890 */ /* 0x000fe2000fffe0ff */
[----:B------:R-:W-:Y:S01]  /*0070*/  IMAD.MOV.U32 R4, RZ, RZ, RZ ;  /* 0x000000ffff047224 */ /* 0x000fe200078e00ff */
[----:B------:R-:W-:Y:S02]  /*0080*/  ULOP3.LUT UR6, UR9, 0x7, URZ, 0xc0, !UPT ;  /* 0x0000000709067892 */ /* 0x000fe4000f8ec0ff */
[----:B------:R-:W-:Y:S01]  /*0090*/  UISETP.GE.U32.AND UP0, UPT, UR4, 0x7, UPT ;  /* 0x000000070400788c */ /* 0x000fe2000bf06070 */
[----:B------:R-:W1:Y:S01]  /*00a0*/  LDCU.64 UR10, c[0x0][0x358] ;  /* 0x00006b00ff0a77ac */ /* 0x000e620008000a00 */
[----:B0-----:R-:W-:-:S07]  /*00b0*/  IMAD.WIDE.U32 R2, R0, 0x4, R2 ;  /* 0x0000000400027825 */ /* 0x001fce00078e0002 */
[----:B-1----:R-:W-:Y:S05]  /*00c0*/  BRA.U !UP0, `(.L_x_0) ;  /* 0x0000000508547547 */ /* 0x002fea000b800000 */
[----:B------:R-:W0:Y:S01]  /*00d0*/  LDCU.64 UR4, c[0x0][0x380] ;  /* 0x00007000ff0477ac */ /* 0x000e220008000a00 */
[----:B------:R-:W-:-:S04]  /*00e0*/  ULOP3.LUT UR7, UR9, 0xfffffff8, URZ, 0xc0, !UPT ;  /* 0xfffffff809077892 */ /* 0x000fc8000f8ec0ff */
[----:B------:R-:W-:Y:S02]  /*00f0*/  UIADD3 UR8, UPT, UPT, -UR7, URZ, URZ ;  /* 0x000000ff07087290 */ /* 0x000fe4000fffe1ff */
[----:B------:R-:W-:Y:S01]  /*0100*/  IMAD.U32 R4, RZ, RZ, UR7 ;  /* 0x00000007ff047e24 */ /* 0x000fe2000f8e00ff */
[----:B0-----:R-:W-:-:S04]  /*0110*/  UIADD3 UR4, UP0, UPT, UR4, 0x10, URZ ;  /* 0x0000001004047890 */ /* 0x001fc8000ff1e0ff */
[----:B------:R-:W-:Y:S02]  /*0120*/  UIADD3.X UR5, UPT, UPT, URZ, UR5, URZ, UP0, !UPT ;  /* 0x00000005ff057290 */ /* 0x000fe400087fe4ff */
[----:B------:R-:W-:-:S04]  /*0130*/  MOV R6, UR4 ;  /* 0x0000000400067c02 */ /* 0x000fc80008000f00 */
[----:B------:R-:W-:-:S07]  /*0140*/  IMAD.U32 R7, RZ, RZ, UR5 ;  /* 0x00000005ff077e24 */ /* 0x000fce000f8e00ff */
.L_x_1:
[----:B-1----:R-:W2:Y:S02]  /*0150*/  LDG.E R5, desc[UR10][R6.64+-0x10] ;  /* 0xfffff00a06057981 */ /* 0x002ea4000c1e1900 */
[----:B--2---:R-:W-:-:S13]  /*0160*/  ISETP.NE.AND P0, PT, R5, R0, PT ;  /* 0x000000000500720c */ /* 0x004fda0003f05270 */
[----:B------:R-:W2:Y:S01]  /*0170*/  @!P0 LDG.E R5, desc[UR10][R2.64] ;  /* 0x0000000a02058981 */ /* 0x000ea2000c1e1900 */
[----:B------:R-:W2:Y:S02]  /*0180*/  @!P0 LDC.64 R8, c[0x0][0x388] ;  /* 0x0000e200ff088b82 */ /* 0x000ea40000000a00 */
[----:B--2---:R-:W-:-:S05]  /*0190*/  @!P0 IMAD.WIDE R8, R5, 0x4, R8 ;  /* 0x0000000405088825 */ /* 0x004fca00078e0208 */
[----:B------:R0:W-:Y:S04]  /*01a0*/  @!P0 STG.E desc[UR10][R8.64], R0 ;  /* 0x0000000008008986 */ /* 0x0001e8000c10190a */
[----:B------:R-:W2:Y:S02]  /*01b0*/  @!P0 LDG.E R5, desc[UR10][R2.64] ;  /* 0x0000000a02058981 */ /* 0x000ea4000c1e1900 */
[----:B--2---:R-:W-:-:S05]  /*01c0*/  @!P0 VIADD R5, R5, 0x1 ;  /* 0x0000000105058836 */ /* 0x004fca0000000000 */
[----:B------:R1:W-:Y:S04]  /*01d0*/  @!P0 STG.E desc[UR10][R2.64], R5 ;  /* 0x0000000502008986 */ /* 0x0003e8000c10190a */
[----:B------:R-:W2:Y:S02]  /*01e0*/  LDG.E R11, desc[UR10][R6.64+-0xc] ;  /* 0xfffff40a060b7981 */ /* 0x000ea4000c1e1900 */
[----:B--2---:R-:W-:-:S13]  /*01f0*/  ISETP.NE.AND P0, PT, R11, R0, PT ;  /* 0x000000000b00720c */ /* 0x004fda0003f05270 */
[----:B------:R-:W2:Y:S01]  /*0200*/  @!P0 LDG.E R13, desc[UR10][R2.64] ;  /* 0x0000000a020d8981 */ /* 0x000ea2000c1e1900 */
[----:B------:R-:W2:Y:S02]  /*0210*/  @!P0 LDC.64 R10, c[0x0][0x388] ;  /* 0x0000e200ff0a8b82 */ /* 0x000ea40000000a00 */
[----:B--2---:R-:W-:-:S05]  /*0220*/  @!P0 IMAD.WIDE R10, R13, 0x4, R10 ;  /* 0x000000040d0a8825 */ /* 0x004fca00078e020a */
[----:B------:R2:W-:Y:S04]  /*0230*/  @!P0 STG.E desc[UR10][R10.64], R0 ;  /* 0x000000000a008986 */ /* 0x0005e8000c10190a */
[----:B------:R-:W3:Y:S02]  /*0240*/  @!P0 LDG.E R12, desc[UR10][R2.64] ;  /* 0x0000000a020c8981 */ /* 0x000ee4000c1e1900 */
[----:B---3--:R-:W-:-:S05]  /*0250*/  @!P0 IADD3 R13, PT, PT, R12, 0x1, RZ ;  /* 0x000000010c0d8810 */ /* 0x008fca0007ffe0ff */
[----:B------:R3:W-:Y:S04]  /*0260*/  @!P0 STG.E desc[UR10][R2.64], R13 ;  /* 0x0000000d02008986 */ /* 0x0007e8000c10190a */
[----:B0-----:R-:W4:Y:S02]  /*0270*/  LDG.E R9, desc[UR10][R6.64+-0x8] ;  /* 0xfffff80a06097981 */ /* 0x001f24000c1e1900 */
[----:B----4-:R-:W-:-:S13]  /*0280*/  ISETP.NE.AND P0, PT, R9, R0, PT ;  /* 0x000000000900720c */ /* 0x010fda0003f05270 */
[----:B-1----:R-:W4:Y:S01]  /*0290*/  @!P0 LDG.E R5, desc[UR10][R2.64] ;  /* 0x0000000a02058981 */ /* 0x002f22000c1e1900 */
[----:B------:R-:W4:Y:S02]  /*02a0*/  @!P0 LDC.64 R8, c[0x0][0x388] ;  /* 0x0000e200ff088b82 */ /* 0x000f240000000a00 */
[----:B----4-:R-:W-:-:S05]  /*02b0*/  @!P0 IMAD.WIDE R8, R5, 0x4, R8 ;  /* 0x0000000405088825 */ /* 0x010fca00078e0208 */
[----:B------:R0:W-:Y:S04]  /*02c0*/  @!P0 STG.E desc[UR10][R8.64], R0 ;  /* 0x0000000008008986 */ /* 0x0001e8000c10190a */
[----:B------:R-:W4:Y:S02]  /*02d0*/  @!P0 LDG.E R5, desc[UR10][R2.64] ;  /* 0x0000000a02058981 */ /* 0x000f24000c1e1900 */
[----:B----4-:R-:W-:-:S05]  /*02e0*/  @!P0 VIADD R5, R5, 0x1 ;  /* 0x0000000105058836 */ /* 0x010fca0000000000 */
[----:B------:R1:W-:Y:S04]  /*02f0*/  @!P0 STG.E desc[UR10][R2.64], R5 ;  /* 0x0000000502008986 */ /* 0x0003e8000c10190a */
[----:B--2---:R-:W2:Y:S02]  /*0300*/  LDG.E R11, desc[UR10][R6.64+-0x4] ;  /* 0xfffffc0a060b7981 */ /* 0x004ea4000c1e1900 */
[----:B--2---:R-:W-:-:S13]  /*0310*/  ISETP.NE.AND P0, PT, R11, R0, PT ;  /* 0x000000000b00720c */ /* 0x004fda0003f05270 */
[----:B---3--:R-:W2:Y:S01]  /*0320*/  @!P0 LDG.E R13, desc[UR10][R2.64] ;  /* 0x0000000a020d8981 */ /* 0x008ea2000c1e1900 */
        /* <DEDUP_REMOVED lines=39> */
[----:B------:R-:W0:Y:S01]  /*05a0*/  @!P0 LDG.E R12, desc[UR10][R2.64] ;  /* 0x0000000a020c8981 */ /* 0x000e22000c1e1900 */
[----:B------:R-:W-:-:S04]  /*05b0*/  UIADD3 UR8, UPT, UPT, UR8, 0x8, URZ ;  /* 0x0000000808087890 */ /* 0x000fc8000fffe0ff */
[----:B------:R-:W-:Y:S01]  /*05c0*/  UISETP.NE.AND UP0, UPT, UR8, URZ, UPT ;  /* 0x000000ff0800728c */ /* 0x000fe2000bf05270 */
[----:B0-----:R-:W-:-:S05]  /*05d0*/  @!P0 IADD3 R9, PT, PT, R12, 0x1, RZ ;  /* 0x000000010c098810 */ /* 0x001fca0007ffe0ff */
[----:B------:R1:W-:Y:S01]  /*05e0*/  @!P0 STG.E desc[UR10][R2.64], R9 ;  /* 0x0000000902008986 */ /* 0x0003e2000c10190a */
[----:B------:R-:W-:-:S05]  /*05f0*/  IADD3 R6, P0, PT, R6, 0x20, RZ ;  /* 0x0000002006067810 */ /* 0x000fca0007f1e0ff */
[----:B------:R-:W-:Y:S01]  /*0600*/  IMAD.X R7, RZ, RZ, R7, P0 ;  /* 0x000000ffff077224 */ /* 0x000fe200000e0607 */
[----:B------:R-:W-:Y:S07]  /*0610*/  BRA.U UP0, `(.L_x_1) ;  /* 0xfffffff900cc7547 */ /* 0x000fee000b83ffff */
.L_x_0:
[----:B------:R-:W-:-:S13]  /*0620*/  ISETP.NE.AND P0, PT, RZ, UR6, PT ;  /* 0x00000006ff007c0c */ /* 0x000fda000bf05270 */
[----:B------:R-:W-:Y:S05]  /*0630*/  @!P0 EXIT ;  /* 0x000000000000894d */ /* 0x000fea0003800000 */
[----:B-1----:R-:W0:Y:S01]  /*0640*/  LDC R5, c[0x0][0x398] ;  /* 0x0000e600ff057b82 */ /* 0x002e220000000800 */
[----:B------:R-:W-:Y:S01]  /*0650*/  UISETP.GE.U32.AND UP0, UPT, UR6, 0x4, UPT ;  /* 0x000000040600788c */ /* 0x000fe2000bf06070 */
[----:B0-----:R-:W-:-:S08]  /*0660*/  LOP3.LUT R12, R5, 0x3, RZ, 0xc0, !PT ;  /* 0x00000003050c7812 */ /* 0x001fd000078ec0ff */
[----:B------:R-:W-:Y:S05]  /*0670*/  BRA.U !UP0, `(.L_x_2) ;  /* 0x0000000108a87547 */ /* 0x000fea000b800000 */
[----:B------:R-:W0:Y:S02]  /*0680*/  LDC.64 R6, c[0x0][0x380] ;  /* 0x0000e000ff067b82 */ /* 0x000e240000000a00 */
[----:B0-----:R-:W-:-:S05]  /*0690*/  IMAD.WIDE.U32 R6, R4, 0x4, R6 ;  /* 0x0000000404067825 */ /* 0x001fca00078e0006 */
[----:B------:R-:W2:Y:S02]  /*06a0*/  LDG.E R9, desc[UR10][R6.64] ;  /* 0x0000000a06097981 */ /* 0x000ea4000c1e1900 */
[----:B--2---:R-:W-:-:S13]  /*06b0*/  ISETP.NE.AND P0, PT, R9, R0, PT ;  /* 0x000000000900720c */ /* 0x004fda0003f05270 */
[----:B------:R-:W2:Y:S01]  /*06c0*/  @!P0 LDG.E R11, desc[UR10][R2.64] ;  /* 0x0000000a020b8981 */ /* 0x000ea2000c1e1900 */
[----:B------:R-:W2:Y:S02]  /*06d0*/  @!P0 LDC.64 R8, c[0x0][0x388] ;  /* 0x0000e200ff088b82 */ /* 0x000ea40000000a00 */
[----:B--2---:R-:W-:-:S05]  /*06e0*/  @!P0 IMAD.WIDE R8, R11, 0x4, R8 ;  /* 0x000000040b088825 */ /* 0x004fca00078e0208 */
[----:B------:R0:W-:Y:S04]  /*06f0*/  @!P0 STG.E desc[UR10][R8.64], R0 ;  /* 0x0000000008008986 */ /* 0x0001e8000c10190a */
[----:B------:R-:W2:Y:S02]  /*0700*/  @!P0 LDG.E R10, desc[UR10][R2.64] ;  /* 0x0000000a020a8981 */ /* 0x000ea4000c1e1900 */
[----:B--2---:R-:W-:-:S05]  /*0710*/  @!P0 IADD3 R13, PT, PT, R10, 0x1, RZ ;  /* 0x000000010a0d8810 */ /* 0x004fca0007ffe0ff */
        /* <DEDUP_REMOVED lines=8> */
[----:B---3--:R-:W-:-:S05]  /*07a0*/  @!P0 VIADD R15, R14, 0x1 ;  /* 0x000000010e0f8836 */ /* 0x008fca0000000000 */
        /* <DEDUP_REMOVED lines=8> */
[----:B----4-:R-:W-:-:S05]  /*0830*/  @!P0 IADD3 R13, PT, PT, R13, 0x1, RZ ;  /* 0x000000010d0d8810 */ /* 0x010fca0007ffe0ff */
[----:B------:R3:W-:Y:S04]  /*0840*/  @!P0 STG.E desc[UR10][R2.64], R13 ;  /* 0x0000000d02008986 */ /* 0x0007e8000c10190a */
[----:B--2---:R-:W2:Y:S01]  /*0850*/  LDG.E R11, desc[UR10][R6.64+0xc] ;  /* 0x00000c0a060b7981 */ /* 0x004ea2000c1e1900 */
[----:B------:R-:W-:Y:S01]  /*0860*/  BSSY.RECONVERGENT B0, `(.L_x_3) ;  /* 0x000000a000007945 */ /* 0x000fe20003800200 */
[----:B--2---:R-:W-:-:S13]  /*0870*/  ISETP.NE.AND P0, PT, R11, R0, PT ;  /* 0x000000000b00720c */ /* 0x004fda0003f05270 */
[----:B---3--:R-:W-:Y:S05]  /*0880*/  @P0 BRA `(.L_x_4) ;  /* 0x00000000001c0947 */ /* 0x008fea0003800000 */
[----:B------:R-:W2:Y:S01]  /*0890*/  LDG.E R9, desc[UR10][R2.64] ;  /* 0x0000000a02097981 */ /* 0x000ea2000c1e1900 */
[----:B------:R-:W2:Y:S02]  /*08a0*/  LDC.64 R6, c[0x0][0x388] ;  /* 0x0000e200ff067b82 */ /* 0x000ea40000000a00 */
[----:B--2---:R-:W-:-:S05]  /*08b0*/  IMAD.WIDE R6, R9, 0x4, R6 ;  /* 0x0000000409067825 */ /* 0x004fca00078e0206 */
[----:B------:R0:W-:Y:S04]  /*08c0*/  STG.E desc[UR10][R6.64], R0 ;  /* 0x0000000006007986 */ /* 0x0001e8000c10190a */
[----:B------:R-:W2:Y:S02]  /*08d0*/  LDG.E R8, desc[UR10][R2.64] ;  /* 0x0000000a02087981 */ /* 0x000ea4000c1e1900 */
[----:B--2---:R-:W-:-:S05]  /*08e0*/  VIADD R9, R8, 0x1 ;  /* 0x0000000108097836 */ /* 0x004fca0000000000 */
[----:B------:R0:W-:Y:S02]  /*08f0*/  STG.E desc[UR10][R2.64], R9 ;  /* 0x0000000902007986 */ /* 0x0001e4000c10190a */
.L_x_4:
[----:B------:R-:W-:Y:S05]  /*0900*/  BSYNC.RECONVERGENT B0 ;  /* 0x0000000000007941 */ /* 0x000fea0003800200 */
.L_x_3:
[----:B------:R-:W-:-:S07]  /*0910*/  IADD3 R4, PT, PT, R4, 0x4, RZ ;  /* 0x0000000404047810 */ /* 0x000fce0007ffe0ff */
.L_x_2:
[----:B------:R-:W-:-:S13]  /*0920*/  ISETP.NE.AND P0, PT, R12, RZ, PT ;  /* 0x000000ff0c00720c */ /* 0x000fda0003f05270 */
[----:B------:R-:W-:Y:S05]  /*0930*/  @!P0 EXIT ;  /* 0x000000000000894d */ /* 0x000fea0003800000 */
[----:B------:R-:W-:-:S13]  /*0940*/  ISETP.NE.AND P0, PT, R12, 0x1, PT ;  /* 0x000000010c00780c */ /* 0x000fda0003f05270 */
[----:B------:R-:W-:Y:S05]  /*0950*/  @!P0 BRA `(.L_x_5) ;  /* 0x0000000000608947 */ /* 0x000fea0003800000 */
[----:B0-----:R-:W0:Y:S02]  /*0960*/  LDC.64 R6, c[0x0][0x380] ;  /* 0x0000e000ff067b82 */ /* 0x001e240000000a00 */
        /* <DEDUP_REMOVED lines=10> */
[----:B------:R-:W2:Y:S01]  /*0a10*/  LDG.E R13, desc[UR10][R8.64+0x4] ;  /* 0x0000040a080d7981 */ /* 0x000ea2000c1e1900 */
[----:B------:R-:W-:Y:S01]  /*0a20*/  BSSY.RECONVERGENT B0, `(.L_x_6) ;  /* 0x000000a000007945 */ /* 0x000fe20003800200 */
[----:B--2---:R-:W-:-:S13]  /*0a30*/  ISETP.NE.AND P0, PT, R13, R0, PT ;  /* 0x000000000d00720c */ /* 0x004fda0003f05270 */
[----:B0-----:R-:W-:Y:S05]  /*0a40*/  @P0 BRA `(.L_x_7) ;  /* 0x00000000001c0947 */ /* 0x001fea0003800000 */
[----:B------:R-:W2:Y:S01]  /*0a50*/  LDG.E R9, desc[UR10][R2.64] ;  /* 0x0000000a02097981 */ /* 0x000ea2000c1e1900 */
[----:B------:R-:W2:Y:S02]  /*0a60*/  LDC.64 R6, c[0x0][0x388] ;  /* 0x0000e200ff067b82 */ /* 0x000ea40000000a00 */
[----:B--2---:R-:W-:-:S05]  /*0a70*/  IMAD.WIDE R6, R9, 0x4, R6 ;  /* 0x0000000409067825 */ /* 0x004fca00078e0206 */
[----:B------:R0:W-:Y:S04]  /*0a80*/  STG.E desc[UR10][R6.64], R0 ;  /* 0x0000000006007986 */ /* 0x0001e8000c10190a */
[----:B------:R-:W2:Y:S02]  /*0a90*/  LDG.E R8, desc[UR10][R2.64] ;  /* 0x0000000a02087981 */ /* 0x000ea4000c1e1900 */
[----:B--2---:R-:W-:-:S05]  /*0aa0*/  IADD3 R9, PT, PT, R8, 0x1, RZ ;  /* 0x0000000108097810 */ /* 0x004fca0007ffe0ff */
[----:B------:R0:W-:Y:S02]  /*0ab0*/  STG.E desc[UR10][R2.64], R9 ;  /* 0x0000000902007986 */ /* 0x0001e4000c10190a */
.L_x_7:
[----:B------:R-:W-:Y:S05]  /*0ac0*/  BSYNC.RECONVERGENT B0 ;  /* 0x0000000000007941 */ /* 0x000fea0003800200 */
.L_x_6:
[----:B------:R-:W-:-:S07]  /*0ad0*/  VIADD R4, R4, 0x2 ;  /* 0x0000000204047836 */ /* 0x000fce0000000000 */
.L_x_5:
[----:B------:R-:W-:-:S04]  /*0ae0*/  LOP3.LUT R5, R5, 0x1, RZ, 0xc0, !PT ;  /* 0x0000000105057812 */ /* 0x000fc800078ec0ff */
[----:B------:R-:W-:-:S13]  /*0af0*/  ISETP.NE.U32.AND P0, PT, R5, 0x1, PT ;  /* 0x000000010500780c */ /* 0x000fda0003f05070 */
[----:B------:R-:W-:Y:S05]  /*0b00*/  @P0 EXIT ;  /* 0x000000000000094d */ /* 0x000fea0003800000 */
[----:B0-----:R-:W0:Y:S02]  /*0b10*/  LDC.64 R6, c[0x0][0x380] ;  /* 0x0000e000ff067b82 */ /* 0x001e240000000a00 */
[----:B0-----:R-:W-:-:S06]  /*0b20*/  IMAD.WIDE.U32 R4, R4, 0x4, R6 ;  /* 0x0000000404047825 */ /* 0x001fcc00078e0006 */
[----:B------:R-:W2:Y:S02]  /*0b30*/  LDG.E R5, desc[UR10][R4.64] ;  /* 0x0000000a04057981 */ /* 0x000ea4000c1e1900 */
[----:B--2---:R-:W-:-:S13]  /*0b40*/  ISETP.NE.AND P0, PT, R5, R0, PT ;  /* 0x000000000500720c */ /* 0x004fda0003f05270 */
[----:B------:R-:W-:Y:S05]  /*0b50*/  @P0 EXIT ;  /* 0x000000000000094d */ /* 0x000fea0003800000 */
[----:B------:R-:W2:Y:S01]  /*0b60*/  LDG.E R7, desc[UR10][R2.64] ;  /* 0x0000000a02077981 */ /* 0x000ea2000c1e1900 */
[----:B------:R-:W2:Y:S02]  /*0b70*/  LDC.64 R4, c[0x0][0x388] ;  /* 0x0000e200ff047b82 */ /* 0x000ea40000000a00 */
[----:B--2---:R-:W-:-:S05]  /*0b80*/  IMAD.WIDE R4, R7, 0x4, R4 ;  /* 0x0000000407047825 */ /* 0x004fca00078e0204 */
[----:B------:R-:W-:Y:S04]  /*0b90*/  STG.E desc[UR10][R4.64], R0 ;  /* 0x0000000004007986 */ /* 0x000fe8000c10190a */
[----:B------:R-:W2:Y:S02]  /*0ba0*/  LDG.E R6, desc[UR10][R2.64] ;  /* 0x0000000a02067981 */ /* 0x000ea4000c1e1900 */
[----:B--2---:R-:W-:-:S05]  /*0bb0*/  IADD3 R7, PT, PT, R6, 0x1, RZ ;  /* 0x0000000106077810 */ /* 0x004fca0007ffe0ff */
[----:B------:R-:W-:Y:S01]  /*0bc0*/  STG.E desc[UR10][R2.64], R7 ;  /* 0x0000000702007986 */ /* 0x000fe2000c10190a */
[----:B------:R-:W-:Y:S05]  /*0bd0*/  EXIT ;  /* 0x000000000000794d */ /* 0x000fea0003800000 */
.L_x_8:
[----:B------:R-:W-:-:S00]  /*0be0*/  BRA `(.L_x_8) ;  /* 0xfffffffc00fc7947 */ /* 0x000fc0000383ffff */
[----:B------:R-:W-:-:S00]  /*0bf0*/  NOP ;  /* 0x0000000000007918 */ /* 0x000fc00000000000 */
        /* <DEDUP_REMOVED lines=8> */
.L_x_33:


//--------------------- .text._Z10shiftRightPii   --------------------------
	.section	.text._Z10shiftRightPii,"ax",@progbits
	.align	128
        .global         _Z10shiftRightPii
        .type           _Z10shiftRightPii,@function
        .size           _Z10shiftRightPii,(.L_x_34 - _Z10shiftRightPii)
        .other          _Z10shiftRightPii,@"STO_CUDA_ENTRY STV_DEFAULT"
_Z10shiftRightPii:
.text._Z10shiftRightPii:
[----:B------:R-:W-:Y:S01]  /*0000*/  LDC R1, c[0x0][0x37c] ;  /* 0x0000df00ff017b82 */ /* 0x000fe20000000800 */
[----:B------:R-:W0:Y:S01]  /*0010*/  LDCU UR5, c[0x0][0x388] ;  /* 0x00007100ff0577ac */ /* 0x000e220008000800 */
[----:B------:R-:W1:Y:S01]  /*0020*/  LDCU.64 UR8, c[0x0][0x358] ;  /* 0x00006b00ff0877ac */ /* 0x000e620008000a00 */
[----:B0-----:R-:W-:-:S09]  /*0030*/  UISETP.GE.AND UP0, UPT, UR5, 0x2, UPT ;  /* 0x000000020500788c */ /* 0x001fd2000bf06270 */
[----:B-1----:R-:W-:Y:S05]  /*0040*/  BRA.U !UP0, `(.L_x_9) ;  /* 0x0000000908887547 */ /* 0x002fea000b800000 */
[----:B------:R-:W0:Y:S01]  /*0050*/  LDCU UR10, c[0x0][0x388] ;  /* 0x00007100ff0a77ac */ /* 0x000e220008000800 */
[----:B------:R-:W-:Y:S02]  /*0060*/  UIADD3 UR6, UPT, UPT, UR5, -0x2, URZ ;  /* 0xfffffffe05067890 */ /* 0x000fe4000fffe0ff */
[----:B------:R-:W-:Y:S02]  /*0070*/  UIADD3 UR4, UPT, UPT, UR5, -0x1, URZ ;  /* 0xffffffff05047890 */ /* 0x000fe4000fffe0ff */
[----:B------:R-:W-:Y:S02]  /*0080*/  UISETP.GE.U32.AND UP0, UPT, UR6, 0xf, UPT ;  /* 0x0000000f0600788c */ /* 0x000fe4000bf06070 */
[----:B------:R-:W-:Y:S01]  /*0090*/  ULOP3.LUT UR7, UR4, 0xf, URZ, 0xc0, !UPT ;  /* 0x0000000f04077892 */ /* 0x000fe2000f8ec0ff */
[----:B0-----:R-:W-:-:S06]  /*00a0*/  MOV R5, UR10 ;  /* 0x0000000a00057c02 */ /* 0x001fcc0008000f00 */
[----:B------:R-:W-:Y:S05]  /*00b0*/  BRA.U !UP0, `(.L_x_10) ;  /* 0x00000005082c7547 */ /* 0x000fea000b800000 */
[----:B------:R-:W-:Y:S02]  /*00c0*/  UIADD3 UR5, UPT, UPT, UR5, -0x8, URZ ;  /* 0xfffffff805057890 */ /* 0x000fe4000fffe0ff */
[----:B------:R-:W-:-:S04]  /*00d0*/  ULOP3.LUT UR6, UR4, 0xfffffff0, URZ, 0xc0, !UPT ;  /* 0xfffffff004067892 */ /* 0x000fc8000f8ec0ff */
[----:B------:R-:W-:Y:S01]  /*00e0*/  MOV R5, UR5 ;  /* 0x0000000500057c02 */ /* 0x000fe20008000f00 */
[----:B------:R-:W-:-:S12]  /*00f0*/  UIADD3 UR6, UPT, UPT, -UR6, URZ, URZ ;  /* 0x000000ff06067290 */ /* 0x000fd8000fffe1ff */
.L_x_11:
[----:B--2---:R-:W0:Y:S01]  /*0100*/  LDC.64 R2, c[0x0][0x380] ;  /* 0x0000e000ff027b82 */ /* 0x004e220000000a00 */
[----:B------:R-:W-:-:S05]  /*0110*/  IADD3 R7, PT, PT, R5, 0x6, RZ ;  /* 0x0000000605077810 */ /* 0x000fca0007ffe0ff */
[----:B0-----:R-:W-:-:S05]  /*0120*/  IMAD.WIDE.U32 R6, R7, 0x4, R2 ;  /* 0x0000000407067825 */ /* 0x001fca00078e0002 */
[----:B------:R-:W2:Y:S01]  /*0130*/  LDG.E R17, desc[UR8][R6.64] ;  /* 0x0000000806117981 */ /* 0x000ea2000c1e1900 */
[C---:B------:R-:W-:Y:S02]  /*0140*/  IADD3 R9, PT, PT, R5.reuse, 0x7, RZ ;  /* 0x0000000705097810 */ /* 0x040fe40007ffe0ff */
[----:B------:R-:W-:-:S03]  /*0150*/  IADD3 R11, PT, PT, R5, 0x5, RZ ;  /* 0x00000005050b7810 */ /* 0x000fc60007ffe0ff */
[----:B------:R-:W-:-:S04]  /*0160*/  IMAD.WIDE.U32 R8, R9, 0x4, R2 ;  /* 0x0000000409087825 */ /* 0x000fc800078e0002 */
[----:B------:R-:W-:Y:S01]  /*0170*/  IMAD.WIDE.U32 R10, R11, 0x4, R2 ;  /* 0x000000040b0a7825 */ /* 0x000fe200078e0002 */
[----:B--2---:R0:W-:Y:S04]  /*0180*/  STG.E desc[UR8][R8.64], R17 ;  /* 0x0000001108007986 */ /* 0x0041e8000c101908 */
[----:B------:R-:W2:Y:S01]  /*0190*/  LDG.E R19, desc[UR8][R10.64] ;  /* 0x000000080a137981 */ /* 0x000ea2000c1e1900 */
[----:B------:R-:W-:-:S05]  /*01a0*/  IADD3 R13, PT, PT, R5, 0x4, RZ ;  /* 0x00000004050d7810 */ /* 0x000fca0007ffe0ff */
[--C-:B------:R-:W-:Y:S01]  /*01b0*/  IMAD.WIDE.U32 R12, R13, 0x4, R2.reuse ;  /* 0x000000040d0c7825 */ /* 0x100fe200078e0002 */
[----:B------:R-:W-:Y:S01]  /*01c0*/  IADD3 R15, PT, PT, R5, 0x3, RZ ;  /* 0x00000003050f7810 */ /* 0x000fe20007ffe0ff */
[----:B--2---:R1:W-:Y:S04]  /*01d0*/  STG.E desc[UR8][R6.64], R19 ;  /* 0x0000001306007986 */ /* 0x0043e8000c101908 */
[----:B------:R-:W2:Y:S01]  /*01e0*/  LDG.E R21, desc[UR8][R12.64] ;  /* 0x000000080c157981 */ /* 0x000ea2000c1e1900 */
[--C-:B------:R-:W-:Y:S01]  /*01f0*/  IMAD.WIDE.U32 R14, R15, 0x4, R2.reuse ;  /* 0x000000040f0e7825 */ /* 0x100fe200078e0002 */
[----:B------:R-:W-:Y:S02]  /*0200*/  IADD3 R25, PT, PT, R5, 0x2, RZ ;  /* 0x0000000205197810 */ /* 0x000fe40007ffe0ff */
[----:B--2---:R2:W-:Y:S04]  /*0210*/  STG.E desc[UR8][R10.64], R21 ;  /* 0x000000150a007986 */ /* 0x0045e8000c101908 */
[----:B------:R-:W3:Y:S01]  /*0220*/  LDG.E R23, desc[UR8][R14.64] ;  /* 0x000000080e177981 */ /* 0x000ee2000c1e1900 */
[----:B0-----:R-:W-:Y:S01]  /*0230*/  IMAD.WIDE.U32 R8, R25, 0x4, R2 ;  /* 0x0000000419087825 */ /* 0x001fe200078e0002 */
[----:B------:R-:W-:-:S02]  /*0240*/  IADD3 R17, PT, PT, R5, 0x1, RZ ;  /* 0x0000000105117810 */ /* 0x000fc40007ffe0ff */
[----:B---3--:R0:W-:Y:S04]  /*0250*/  STG.E desc[UR8][R12.64], R23 ;  /* 0x000000170c007986 */ /* 0x0081e8000c101908 */
[----:B------:R-:W3:Y:S01]  /*0260*/  LDG.E R25, desc[UR8][R8.64] ;  /* 0x0000000808197981 */ /* 0x000ee2000c1e1900 */
[----:B-1----:R-:W-:-:S03]  /*0270*/  IMAD.WIDE.U32 R6, R17, 0x4, R2 ;  /* 0x0000000411067825 */ /* 0x002fc600078e0002 */
[----:B---3--:R1:W-:Y:S04]  /*0280*/  STG.E desc[UR8][R14.64], R25 ;  /* 0x000000190e007986 */ /* 0x0083e8000c101908 */
[----:B------:R-:W3:Y:S01]  /*0290*/  LDG.E R19, desc[UR8][R6.64] ;  /* 0x0000000806137981 */ /* 0x000ee2000c1e1900 */
[C-C-:B------:R-:W-:Y:S01]  /*02a0*/  IMAD.WIDE.U32 R16, R5.reuse, 0x4, R2.reuse ;  /* 0x0000000405107825 */ /* 0x140fe200078e0002 */
[----:B--2---:R-:W-:Y:S02]  /*02b0*/  IADD3 R11, PT, PT, R5, -0x1, RZ ;  /* 0xffffffff050b7810 */ /* 0x004fe40007ffe0ff */
[----:B---3--:R2:W-:Y:S04]  /*02c0*/  STG.E desc[UR8][R8.64], R19 ;  /* 0x0000001308007986 */ /* 0x0085e8000c101908 */
[----:B------:R-:W3:Y:S01]  /*02d0*/  LDG.E R21, desc[UR8][R16.64] ;  /* 0x0000000810157981 */ /* 0x000ee2000c1e1900 */
[----:B------:R-:W-:Y:S01]  /*02e0*/  IMAD.WIDE.U32 R10, R11, 0x4, R2 ;  /* 0x000000040b0a7825 */ /* 0x000fe200078e0002 */
[----:B0-----:R-:W-:-:S02]  /*02f0*/  IADD3 R13, PT, PT, R5, -0x2, RZ ;  /* 0xfffffffe050d7810 */ /* 0x001fc40007ffe0ff */
[----:B---3--:R0:W-:Y:S04]  /*0300*/  STG.E desc[UR8][R6.64], R21 ;  /* 0x0000001506007986 */ /* 0x0081e8000c101908 */
[----:B------:R-:W3:Y:S01]  /*0310*/  LDG.E R23, desc[UR8][R10.64] ;  /* 0x000000080a177981 */ /* 0x000ee2000c1e1900 */
[--C-:B------:R-:W-:Y:S01]  /*0320*/  IMAD.WIDE.U32 R12, R13, 0x4, R2.reuse ;  /* 0x000000040d0c7825 */ /* 0x100fe200078e0002 */
[----:B-1----:R-:W-:Y:S02]  /*0330*/  IADD3 R15, PT, PT, R5, -0x3, RZ ;  /* 0xfffffffd050f7810 */ /* 0x002fe40007ffe0ff */
[----:B---3--:R1:W-:Y:S04]  /*0340*/  STG.E desc[UR8][R16.64], R23 ;  /* 0x0000001710007986 */ /* 0x0083e8000c101908 */
[----:B------:R-:W3:Y:S01]  /*0350*/  LDG.E R25, desc[UR8][R12.64] ;  /* 0x000000080c197981 */ /* 0x000ee2000c1e1900 */
[----:B--2---:R-:W-:-:S04]  /*0360*/  IMAD.WIDE.U32 R8, R15, 0x4, R2 ;  /* 0x000000040f087825 */ /* 0x004fc800078e0002 */
[----:B------:R-:W-:Y:S01]  /*0370*/  VIADD R15, R5, 0xfffffffc ;  /* 0xfffffffc050f7836 */ /* 0x000fe20000000000 */
[----:B---3--:R2:W-:Y:S04]  /*0380*/  STG.E desc[UR8][R10.64], R25 ;  /* 0x000000190a007986 */ /* 0x0085e8000c101908 */
[----:B------:R-:W3:Y:S01]  /*0390*/  LDG.E R19, desc[UR8][R8.64] ;  /* 0x0000000808137981 */ /* 0x000ee2000c1e1900 */
[--C-:B0-----:R-:W-:Y:S01]  /*03a0*/  IMAD.WIDE.U32 R6, R15, 0x4, R2.reuse ;  /* 0x000000040f067825 */ /* 0x101fe200078e0002 */
[----:B------:R-:W-:Y:S02]  /*03b0*/  IADD3 R15, PT, PT, R5, -0x5, RZ ;  /* 0xfffffffb050f7810 */ /* 0x000fe40007ffe0ff */
[----:B---3--:R0:W-:Y:S04]  /*03c0*/  STG.E desc[UR8][R12.64], R19 ;  /* 0x000000130c007986 */ /* 0x0081e8000c101908 */
[----:B------:R-:W3:Y:S01]  /*03d0*/  LDG.E R21, desc[UR8][R6.64] ;  /* 0x0000000806157981 */ /* 0x000ee2000c1e1900 */
[----:B------:R-:W-:Y:S01]  /*03e0*/  IMAD.WIDE.U32 R14, R15, 0x4, R2 ;  /* 0x000000040f0e7825 */ /* 0x000fe200078e0002 */
[----:B-1----:R-:W-:-:S02]  /*03f0*/  IADD3 R17, PT, PT, R5, -0x6, RZ ;  /* 0xfffffffa05117810 */ /* 0x002fc40007ffe0ff */
[----:B---3--:R1:W-:Y:S04]  /*0400*/  STG.E desc[UR8][R8.64], R21 ;  /* 0x0000001508007986 */ /* 0x0083e8000c101908 */
[----:B------:R-:W3:Y:S01]  /*0410*/  LDG.E R23, desc[UR8][R14.64] ;  /* 0x000000080e177981 */ /* 0x000ee2000c1e1900 */
[--C-:B--2---:R-:W-:Y:S01]  /*0420*/  IMAD.WIDE.U32 R10, R17, 0x4, R2.reuse ;  /* 0x00000004110a7825 */ /* 0x104fe200078e0002 */
[----:B------:R-:W-:Y:S02]  /*0430*/  IADD3 R17, PT, PT, R5, -0x7, RZ ;  /* 0xfffffff905117810 */ /* 0x000fe40007ffe0ff */
[----:B---3--:R2:W-:Y:S04]  /*0440*/  STG.E desc[UR8][R6.64], R23 ;  /* 0x0000001706007986 */ /* 0x0085e8000c101908 */
[----:B------:R-:W3:Y:S01]  /*0450*/  LDG.E R25, desc[UR8][R10.64] ;  /* 0x000000080a197981 */ /* 0x000ee2000c1e1900 */
[----:B0-----:R-:W-:Y:S01]  /*0460*/  IMAD.WIDE.U32 R12, R17, 0x4, R2 ;  /* 0x00000004110c7825 */ /* 0x001fe200078e0002 */
[----:B------:R-:W-:-:S02]  /*0470*/  IADD3 R17, PT, PT, R5, -0x8, RZ ;  /* 0xfffffff805117810 */ /* 0x000fc40007ffe0ff */
[----:B---3--:R2:W-:Y:S04]  /*0480*/  STG.E desc[UR8][R14.64], R25 ;  /* 0x000000190e007986 */ /* 0x0085e8000c101908 */
[----:B------:R-:W3:Y:S01]  /*0490*/  LDG.E R19, desc[UR8][R12.64] ;  /* 0x000000080c137981 */ /* 0x000ee2000c1e1900 */
[--C-:B-1----:R-:W-:Y:S01]  /*04a0*/  IMAD.WIDE.U32 R8, R17, 0x4, R2.reuse ;  /* 0x0000000411087825 */ /* 0x102fe200078e0002 */
[----:B------:R-:W-:Y:S02]  /*04b0*/  IADD3 R17, PT, PT, R5, -0x9, RZ ;  /* 0xfffffff705117810 */ /* 0x000fe40007ffe0ff */
[----:B---3--:R2:W-:Y:S04]  /*04c0*/  STG.E desc[UR8][R10.64], R19 ;  /* 0x000000130a007986 */ /* 0x0085e8000c101908 */
[----:B------:R-:W3:Y:S01]  /*04d0*/  LDG.E R21, desc[UR8][R8.64] ;  /* 0x0000000808157981 */ /* 0x000ee2000c1e1900 */
[----:B------:R-:W-:-:S03]  /*04e0*/  IMAD.WIDE.U32 R2, R17, 0x4, R2 ;  /* 0x0000000411027825 */ /* 0x000fc600078e0002 */
[----:B---3--:R2:W-:Y:S04]  /*04f0*/  STG.E desc[UR8][R12.64], R21 ;  /* 0x000000150c007986 */ /* 0x0085e8000c101908 */
[----:B------:R-:W3:Y:S01]  /*0500*/  LDG.E R3, desc[UR8][R2.64] ;  /* 0x0000000802037981 */ /* 0x000ee2000c1e1900 */
[----:B------:R-:W-:Y:S01]  /*0510*/  UIADD3 UR6, UPT, UPT, UR6, 0x10, URZ ;  /* 0x0000001006067890 */ /* 0x000fe2000fffe0ff */
[----:B------:R-:W-:-:S03]  /*0520*/  IADD3 R5, PT, PT, R5, -0x10, RZ ;  /* 0xfffffff005057810 */ /* 0x000fc60007ffe0ff */
[----:B------:R-:W-:Y:S01]  /*0530*/  UISETP.NE.AND UP0, UPT, UR6, URZ, UPT ;  /* 0x000000ff0600728c */ /* 0x000fe2000bf05270 */
[----:B---3--:R2:W-:Y:S08]  /*0540*/  STG.E desc[UR8][R8.64], R3 ;  /* 0x0000000308007986 */ /* 0x0085f0000c101908 */
[----:B------:R-:W-:Y:S05]  /*0550*/  BRA.U UP0, `(.L_x_11) ;  /* 0xfffffff900e87547 */ /* 0x000fea000b83ffff */
[----:B------:R-:W-:-:S07]  /*0560*/  IADD3 R5, PT, PT, R5, 0x8, RZ ;  /* 0x0000000805057810 */ /* 0x000fce0007ffe0ff */
.L_x_10:
[----:B------:R-:W-:-:S09]  /*0570*/  UISETP.NE.AND UP0, UPT, UR7, URZ, UPT ;  /* 0x000000ff0700728c */ /* 0x000fd2000bf05270 */
[----:B------:R-:W-:Y:S05]  /*0580*/  BRA.U !UP0, `(.L_x_9) ;  /* 0x0000000508387547 */ /* 0x000fea000b800000 */
[----:B------:R-:W-:Y:S02]  /*0590*/  UISETP.GE.U32.AND UP0, UPT, UR7, 0x8, UPT ;  /* 0x000000080700788c */ /* 0x000fe4000bf06070 */
[----:B------:R-:W-:-:S04]  /*05a0*/  ULOP3.LUT UR5, UR4, 0x7, URZ, 0xc0, !UPT ;  /* 0x0000000704057892 */ /* 0x000fc8000f8ec0ff */
[----:B------:R-:W-:-:S03]  /*05b0*/  UISETP.NE.AND UP1, UPT, UR5, URZ, UPT ;  /* 0x000000ff0500728c */ /* 0x000fc6000bf25270 */
[----:B------:R-:W-:Y:S08]  /*05c0*/  BRA.U !UP0, `(.L_x_12) ;  /* 0x0000000108907547 */ /* 0x000ff0000b800000 */
[----:B--2---:R-:W0:Y:S01]  /*05d0*/  LDC.64 R2, c[0x0][0x380] ;  /* 0x0000e000ff027b82 */ /* 0x004e220000000a00 */
[----:B------:R-:W-:-:S05]  /*05e0*/  IADD3 R7, PT, PT, R5, -0x2, RZ ;  /* 0xfffffffe05077810 */ /* 0x000fca0007ffe0ff */
[----:B0-----:R-:W-:-:S05]  /*05f0*/  IMAD.WIDE.U32 R6, R7, 0x4, R2 ;  /* 0x0000000407067825 */ /* 0x001fca00078e0002 */
[----:B------:R-:W2:Y:S01]  /*0600*/  LDG.E R17, desc[UR8][R6.64] ;  /* 0x0000000806117981 */ /* 0x000ea2000c1e1900 */
[C---:B------:R-:W-:Y:S01]  /*0610*/  VIADD R9, R5.reuse, 0xffffffff ;  /* 0xffffffff05097836 */ /* 0x040fe20000000000 */
[----:B------:R-:W-:-:S03]  /*0620*/  IADD3 R11, PT, PT, R5, -0x3, RZ ;  /* 0xfffffffd050b7810 */ /* 0x000fc60007ffe0ff */
[----:B------:R-:W-:-:S04]  /*0630*/  IMAD.WIDE.U32 R8, R9, 0x4, R2 ;  /* 0x0000000409087825 */ /* 0x000fc800078e0002 */
[----:B------:R-:W-:Y:S01]  /*0640*/  IMAD.WIDE.U32 R10, R11, 0x4, R2 ;  /* 0x000000040b0a7825 */ /* 0x000fe200078e0002 */
[----:B--2---:R0:W-:Y:S04]  /*0650*/  STG.E desc[UR8][R8.64], R17 ;  /* 0x0000001108007986 */ /* 0x0041e8000c101908 */
[----:B------:R-:W2:Y:S01]  /*0660*/  LDG.E R19, desc[UR8][R10.64] ;  /* 0x000000080a137981 */ /* 0x000ea2000c1e1900 */
[----:B------:R-:W-:-:S05]  /*0670*/  IADD3 R13, PT, PT, R5, -0x4, RZ ;  /* 0xfffffffc050d7810 */ /* 0x000fca0007ffe0ff */
[--C-:B------:R-:W-:Y:S01]  /*0680*/  IMAD.WIDE.U32 R12, R13, 0x4, R2.reuse ;  /* 0x000000040d0c7825 */ /* 0x100fe200078e0002 */
[----:B------:R-:W-:Y:S01]  /*0690*/  IADD3 R15, PT, PT, R5, -0x5, RZ ;  /* 0xfffffffb050f7810 */ /* 0x000fe20007ffe0ff */
[----:B--2---:R1:W-:Y:S04]  /*06a0*/  STG.E desc[UR8][R6.64], R19 ;  /* 0x0000001306007986 */ /* 0x0043e8000c101908 */
[----:B------:R-:W2:Y:S01]  /*06b0*/  LDG.E R21, desc[UR8][R12.64] ;  /* 0x000000080c157981 */ /* 0x000ea2000c1e1900 */
[--C-:B------:R-:W-:Y:S01]  /*06c0*/  IMAD.WIDE.U32 R14, R15, 0x4, R2.reuse ;  /* 0x000000040f0e7825 */ /* 0x100fe200078e0002 */
[----:B------:R-:W-:Y:S02]  /*06d0*/  IADD3 R25, PT, PT, R5, -0x6, RZ ;  /* 0xfffffffa05197810 */ /* 0x000fe40007ffe0ff */
[----:B--2---:R2:W-:Y:S04]  /*06e0*/  STG.E desc[UR8][R10.64], R21 ;  /* 0x000000150a007986 */ /* 0x0045e8000c101908 */
        /* <DEDUP_REMOVED lines=9> */
[----:B--2---:R-:W-:Y:S01]  /*0780*/  IMAD.WIDE.U32 R10, R25, 0x4, R2 ;  /* 0x00000004190a7825 */ /* 0x004fe200078e0002 */
[----:B------:R-:W-:-:S02]  /*0790*/  IADD3 R5, PT, PT, R5, -0x9, RZ ;  /* 0xfffffff705057810 */ /* 0x000fc40007ffe0ff */
[----:B---3--:R0:W-:Y:S04]  /*07a0*/  STG.E desc[UR8][R8.64], R19 ;  /* 0x0000001308007986 */ /* 0x0081e8000c101908 */
[----:B------:R-:W2:Y:S01]  /*07b0*/  LDG.E R21, desc[UR8][R10.64] ;  /* 0x000000080a157981 */ /* 0x000ea2000c1e1900 */
[----:B------:R-:W-:-:S03]  /*07c0*/  IMAD.WIDE.U32 R2, R5, 0x4, R2 ;  /* 0x0000000405027825 */ /* 0x000fc600078e0002 */
[----:B--2---:R0:W-:Y:S04]  /*07d0*/  STG.E desc[UR8][R6.64], R21 ;  /* 0x0000001506007986 */ /* 0x0041e8000c101908 */
[----:B------:R-:W2:Y:S01]  /*07e0*/  LDG.E R3, desc[UR8][R2.64] ;  /* 0x0000000802037981 */ /* 0x000ea2000c1e1900 */
[----:B------:R-:W-:-:S03]  /*07f0*/  MOV R5, R25 ;  /* 0x0000001900057202 */ /* 0x000fc60000000f00 */
[----:B--2---:R0:W-:Y:S04]  /*0800*/  STG.E desc[UR8][R10.64], R3 ;  /* 0x000000030a007986 */ /* 0x0041e8000c101908 */
.L_x_12:
[----:B------:R-:W-:Y:S05]  /*0810*/  BRA.U !UP1, `(.L_x_9) ;  /* 0x0000000109947547 */ /* 0x000fea000b800000 */
[----:B------:R-:W-:Y:S02]  /*0820*/  UISETP.GE.U32.AND UP0, UPT, UR5, 0x4, UPT ;  /* 0x000000040500788c */ /* 0x000fe4000bf06070 */
[----:B------:R-:W-:-:S04]  /*0830*/  ULOP3.LUT UR4, UR4, 0x3, URZ, 0xc0, !UPT ;  /* 0x0000000304047892 */ /* 0x000fc8000f8ec0ff */
[----:B------:R-:W-:-:S03]  /*0840*/  UISETP.NE.AND UP1, UPT, UR4, URZ, UPT ;  /* 0x000000ff0400728c */ /* 0x000fc6000bf25270 */
[----:B------:R-:W-:Y:S08]  /*0850*/  BRA.U !UP0, `(.L_x_13) ;  /* 0x0000000108507547 */ /* 0x000ff0000b800000 */
[----:B0-2---:R-:W0:Y:S01]  /*0860*/  LDC.64 R2, c[0x0][0x380] ;  /* 0x0000e000ff027b82 */ /* 0x005e220000000a00 */
[----:B------:R-:W-:-:S04]  /*0870*/  VIADD R7, R5, 0xfffffffe ;  /* 0xfffffffe05077836 */ /* 0x000fc80000000000 */
[----:B0-----:R-:W-:-:S05]  /*0880*/  IMAD.WIDE.U32 R6, R7, 0x4, R2 ;  /* 0x0000000407067825 */ /* 0x001fca00078e0002 */
[----:B------:R-:W2:Y:S01]  /*0890*/  LDG.E R15, desc[UR8][R6.64] ;  /* 0x00000008060f7981 */ /* 0x000ea2000c1e1900 */
[C---:B------:R-:W-:Y:S02]  /*08a0*/  IADD3 R9, PT, PT, R5.reuse, -0x1, RZ ;  /* 0xffffffff05097810 */ /* 0x040fe40007ffe0ff */
        /* <DEDUP_REMOVED lines=10> */
[----:B------:R-:W-:-:S03]  /*0950*/  IMAD.WIDE.U32 R2, R5, 0x4, R2 ;  /* 0x0000000405027825 */ /* 0x000fc600078e0002 */
[----:B--2---:R1:W-:Y:S04]  /*0960*/  STG.E desc[UR8][R10.64], R19 ;  /* 0x000000130a007986 */ /* 0x0043e8000c101908 */
[----:B------:R-:W2:Y:S01]  /*0970*/  LDG.E R3, desc[UR8][R2.64] ;  /* 0x0000000802037981 */ /* 0x000ea2000c1e1900 */
[----:B------:R-:W-:-:S03]  /*0980*/  MOV R5, R21 ;  /* 0x0000001500057202 */ /* 0x000fc60000000f00 */
[----:B--2---:R1:W-:Y:S04]  /*0990*/  STG.E desc[UR8][R12.64], R3 ;  /* 0x000000030c007986 */ /* 0x0043e8000c101908 */
.L_x_13:
[----:B------:R-:W-:Y:S05]  /*09a0*/  BRA.U !UP1, `(.L_x_9) ;  /* 0x0000000109307547 */ /* 0x000fea000b800000 */
[----:B012---:R-:W0:Y:S01]  /*09b0*/  LDC.64 R6, c[0x0][0x380] ;  /* 0x0000e000ff067b82 */ /* 0x007e220000000a00 */
[----:B------:R-:W-:Y:S01]  /*09c0*/  IADD3 R9, PT, PT, R5, -0x1, RZ ;  /* 0xffffffff05097810 */ /* 0x000fe20007ffe0ff */
[----:B------:R-:W-:-:S12]  /*09d0*/  UIADD3 UR4, UPT, UPT, -UR4, URZ, URZ ;  /* 0x000000ff04047290 */ /* 0x000fd8000fffe1ff */
.L_x_14:
[----:B------:R-:W-:-:S05]  /*09e0*/  IADD3 R11, PT, PT, R9, -0x1, RZ ;  /* 0xffffffff090b7810 */ /* 0x000fca0007ffe0ff */
[----:B0--3--:R-:W-:-:S06]  /*09f0*/  IMAD.WIDE.U32 R2, R11, 0x4, R6 ;  /* 0x000000040b027825 */ /* 0x009fcc00078e0006 */
[----:B------:R-:W2:Y:S01]  /*0a00*/  LDG.E R3, desc[UR8][R2.64] ;  /* 0x0000000802037981 */ /* 0x000ea2000c1e1900 */
[----:B------:R-:W-:Y:S01]  /*0a10*/  IMAD.WIDE.U32 R4, R9, 0x4, R6 ;  /* 0x0000000409047825 */ /* 0x000fe200078e0006 */
[----:B------:R-:W-:Y:S01]  /*0a20*/  UIADD3 UR4, UPT, UPT, UR4, 0x1, URZ ;  /* 0x0000000104047890 */ /* 0x000fe2000fffe0ff */
[----:B------:R-:W-:-:S03]  /*0a30*/  MOV R9, R11 ;  /* 0x0000000b00097202 */ /* 0x000fc60000000f00 */
[----:B------:R-:W-:Y:S01]  /*0a40*/  UISETP.NE.AND UP0, UPT, UR4, URZ, UPT ;  /* 0x000000ff0400728c */ /* 0x000fe2000bf05270 */
[----:B--2---:R3:W-:Y:S08]  /*0a50*/  STG.E desc[UR8][R4.64], R3 ;  /* 0x0000000304007986 */ /* 0x0047f0000c101908 */
[----:B------:R-:W-:Y:S05]  /*0a60*/  BRA.U UP0, `(.L_x_14) ;  /* 0xfffffffd00dc7547 */ /* 0x000fea000b83ffff */
.L_x_9:
[----:B0123--:R-:W0:Y:S02]  /*0a70*/  LDC.64 R2, c[0x0][0x380] ;  /* 0x0000e000ff027b82 */ /* 0x00fe240000000a00 */
[----:B0-----:R-:W-:Y:S01]  /*0a80*/  STG.E desc[UR8][R2.64], RZ ;  /* 0x000000ff02007986 */ /* 0x001fe2000c101908 */
[----:B------:R-:W-:Y:S05]  /*0a90*/  EXIT ;  /* 0x000000000000794d */ /* 0x000fea0003800000 */
.L_x_15:
        /* <DEDUP_REMOVED lines=14> */
.L_x_34:


//--------------------- .text._Z9prefixSumPii     --------------------------
	.section	.text._Z9prefixSumPii,"ax",@progbits
	.align	128
        .global         _Z9prefixSumPii
        .type           _Z9prefixSumPii,@function
        .size           _Z9prefixSumPii,(.L_x_35 - _Z9prefixSumPii)
        .other          _Z9prefixSumPii,@"STO_CUDA_ENTRY STV_DEFAULT"
_Z9prefixSumPii:
.text._Z9prefixSumPii:
[----:B------:R-:W-:Y:S01]  /*0000*/  LDC R1, c[0x0][0x37c] ;  /* 0x0000df00ff017b82 */ /* 0x000fe20000000800 */
[----:B------:R-:W0:Y:S07]  /*0010*/  S2R R0, SR_TID.X ;  /* 0x0000000000007919 */ /* 0x000e2e0000002100 */
[----:B------:R-:W0:Y:S08]  /*0020*/  S2UR UR4, SR_CTAID.X ;  /* 0x00000000000479c3 */ /* 0x000e300000002500 */
[----:B------:R-:W0:Y:S08]  /*0030*/  LDC R9, c[0x0][0x360] ;  /* 0x0000d800ff097b82 */ /* 0x000e300000000800 */
[----:B------:R-:W1:Y:S01]  /*0040*/  LDC R2, c[0x0][0x388] ;  /* 0x0000e200ff027b82 */ /* 0x000e620000000800 */
[----:B0-----:R-:W-:Y:S01]  /*0050*/  IMAD R9, R9, UR4, R0 ;  /* 0x0000000409097c24 */ /* 0x001fe2000f8e0200 */
[----:B-1----:R-:W-:-:S04]  /*0060*/  ISETP.GE.AND P0, PT, R2, 0x2, PT ;  /* 0x000000020200780c */ /* 0x002fc80003f06270 */
[----:B------:R-:W-:-:S13]  /*0070*/  ISETP.GE.OR P0, PT, R9, R2, !P0 ;  /* 0x000000020900720c */ /* 0x000fda0004706670 */
[----:B------:R-:W-:Y:S05]  /*0080*/  @P0 EXIT ;  /* 0x000000000000094d */ /* 0x000fea0003800000 */
[----:B------:R-:W0:Y:S01]  /*0090*/  LDC.64 R2, c[0x0][0x380] ;  /* 0x0000e000ff027b82 */ /* 0x000e220000000a00 */
[----:B------:R-:W1:Y:S01]  /*00a0*/  LDCU.64 UR6, c[0x0][0x358] ;  /* 0x00006b00ff0677ac */ /* 0x000e620008000a00 */
[----:B------:R-:W2:Y:S06]  /*00b0*/  LDCU UR5, c[0x0][0x388] ;  /* 0x00007100ff0577ac */ /* 0x000eac0008000800 */
[----:B------:R-:W3:Y:S01]  /*00c0*/  LDC.64 R6, c[0x0][0x380] ;  /* 0x0000e000ff067b82 */ /* 0x000ee20000000a00 */
[----:B------:R-:W-:Y:S01]  /*00d0*/  UMOV UR4, 0x1 ;  /* 0x0000000100047882 */ /* 0x000fe20000000000 */
[----:B012---:R-:W-:-:S07]  /*00e0*/  IMAD.WIDE R2, R9, 0x4, R2 ;  /* 0x0000000409027825 */ /* 0x007fce00078e0202 */
.L_x_18:
[----:B------:R-:W-:Y:S01]  /*00f0*/  ISETP.GE.AND P0, PT, R9, UR4, PT ;  /* 0x0000000409007c0c */ /* 0x000fe2000bf06270 */
[----:B------:R-:W-:-:S12]  /*0100*/  BSSY.RECONVERGENT B0, `(.L_x_16) ;  /* 0x0000008000007945 */ /* 0x000fd80003800200 */
[----:B0-----:R-:W-:Y:S05]  /*0110*/  @!P0 BRA `(.L_x_17) ;  /* 0x0000000000188947 */ /* 0x001fea0003800000 */
[----:B------:R-:W-:Y:S01]  /*0120*/  IADD3 R5, PT, PT, R9, -UR4, RZ ;  /* 0x8000000409057c10 */ /* 0x000fe2000fffe0ff */
[----:B------:R-:W2:Y:S04]  /*0130*/  LDG.E R11, desc[UR6][R2.64] ;  /* 0x00000006020b7981 */ /* 0x000ea8000c1e1900 */
[----:B---3--:R-:W-:-:S06]  /*0140*/  IMAD.WIDE R4, R5, 0x4, R6 ;  /* 0x0000000405047825 */ /* 0x008fcc00078e0206 */
[----:B------:R-:W2:Y:S02]  /*0150*/  LDG.E R4, desc[UR6][R4.64] ;  /* 0x0000000604047981 */ /* 0x000ea4000c1e1900 */
[----:B--2---:R-:W-:-:S05]  /*0160*/  IADD3 R11, PT, PT, R4, R11, RZ ;  /* 0x0000000b040b7210 */ /* 0x004fca0007ffe0ff */
[----:B------:R0:W-:Y:S02]  /*0170*/  STG.E desc[UR6][R2.64], R11 ;  /* 0x0000000b02007986 */ /* 0x0001e4000c101906 */
.L_x_17:
[----:B------:R-:W-:Y:S05]  /*0180*/  BSYNC.RECONVERGENT B0 ;  /* 0x0000000000007941 */ /* 0x000fea0003800200 */
.L_x_16:
[----:B------:R-:W-:-:S04]  /*0190*/  USHF.L.U32 UR4, UR4, 0x1, URZ ;  /* 0x0000000104047899 */ /* 0x000fc800080006ff */
[----:B------:R-:W-:-:S09]  /*01a0*/  UISETP.GE.AND UP0, UPT, UR4, UR5, UPT ;  /* 0x000000050400728c */ /* 0x000fd2000bf06270 */
[----:B------:R-:W-:Y:S05]  /*01b0*/  BRA.U !UP0, `(.L_x_18) ;  /* 0xfffffffd08cc7547 */ /* 0x000fea000b83ffff */
[----:B------:R-:W-:Y:S05]  /*01c0*/  EXIT ;  /* 0x000000000000794d */ /* 0x000fea0003800000 */
.L_x_19:
        /* <DEDUP_REMOVED lines=11> */
.L_x_35:


//--------------------- .text._Z10sum_countsPiS_ii --------------------------
	.section	.text._Z10sum_countsPiS_ii,"ax",@progbits
	.align	128
        .global         _Z10sum_countsPiS_ii
        .type           _Z10sum_countsPiS_ii,@function
        .size           _Z10sum_countsPiS_ii,(.L_x_36 - _Z10sum_countsPiS_ii)
        .other          _Z10sum_countsPiS_ii,@"STO_CUDA_ENTRY STV_DEFAULT"
_Z10sum_countsPiS_ii:
.text._Z10sum_countsPiS_ii:
[----:B------:R-:W-:Y:S01]  /*0000*/  LDC R1, c[0x0][0x37c] ;  /* 0x0000df00ff017b82 */ /* 0x000fe20000000800 */
[----:B------:R-:W0:Y:S01]  /*0010*/  LDCU UR5, c[0x0][0x390] ;  /* 0x00007200ff0577ac */ /* 0x000e220008000800 */
[----:B------:R-:W1:Y:S01]  /*0020*/  S2R R0, SR_TID.X ;  /* 0x0000000000007919 */ /* 0x000e620000002100 */
[----:B------:R-:W-:Y:S01]  /*0030*/  HFMA2 R25, -RZ, RZ, 0, 0 ;  /* 0x00000000ff197431 */ /* 0x000fe200000001ff */
[----:B------:R-:W2:Y:S01]  /*0040*/  LDCU.64 UR8, c[0x0][0x358] ;  /* 0x00006b00ff0877ac */ /* 0x000ea20008000a00 */
[----:B0-----:R-:W-:-:S09]  /*0050*/  UISETP.GE.AND UP0, UPT, UR5, 0x1, UPT ;  /* 0x000000010500788c */ /* 0x001fd2000bf06270 */
[----:B--2---:R-:W-:Y:S05]  /*0060*/  BRA.U !UP0, `(.L_x_20) ;  /* 0x0000000508d07547 */ /* 0x004fea000b800000 */
[----:B------:R-:W-:Y:S01]  /*0070*/  UISETP.GE.U32.AND UP1, UPT, UR5, 0x10, UPT ;  /* 0x000000100500788c */ /* 0x000fe2000bf26070 */
[----:B------:R-:W-:Y:S01]  /*0080*/  MOV R25, RZ ;  /* 0x000000ff00197202 */ /* 0x000fe20000000f00 */
[----:B------:R-:W-:Y:S01]  /*0090*/  ULOP3.LUT UR6, UR5, 0xf, URZ, 0xc0, !UPT ;  /* 0x0000000f05067892 */ /* 0x000fe2000f8ec0ff */
[----:B------:R-:W-:-:S03]  /*00a0*/  UMOV UR4, URZ ;  /* 0x000000ff00047c82 */ /* 0x000fc60008000000 */
[----:B------:R-:W-:-:S03]  /*00b0*/  UISETP.NE.AND UP0, UPT, UR6, URZ, UPT ;  /* 0x000000ff0600728c */ /* 0x000fc6000bf05270 */
[----:B------:R-:W-:Y:S08]  /*00c0*/  BRA.U !UP1, `(.L_x_21) ;  /* 0x0000000109c87547 */ /* 0x000ff0000b800000 */
[----:B------:R-:W-:Y:S01]  /*00d0*/  ULOP3.LUT UR4, UR5, 0x7ffffff0, URZ, 0xc0, !UPT ;  /* 0x7ffffff005047892 */ /* 0x000fe2000f8ec0ff */
[----:B------:R-:W-:Y:S02]  /*00e0*/  MOV R25, RZ ;  /* 0x000000ff00197202 */ /* 0x000fe40000000f00 */
[----:B-1----:R-:W-:Y:S01]  /*00f0*/  MOV R24, R0 ;  /* 0x0000000000187202 */ /* 0x002fe20000000f00 */
[----:B------:R-:W-:-:S12]  /*0100*/  UIADD3 UR7, UPT, UPT, -UR4, URZ, URZ ;  /* 0x000000ff04077290 */ /* 0x000fd8000fffe1ff */
.L_x_22:
[----:B------:R-:W0:Y:S08]  /*0110*/  LDC.64 R16, c[0x0][0x380] ;  /* 0x0000e000ff107b82 */ /* 0x000e300000000a00 */
[----:B------:R-:W1:Y:S01]  /*0120*/  LDC R27, c[0x0][0x394] ;  /* 0x0000e500ff1b7b82 */ /* 0x000e620000000800 */
[----:B0-----:R-:W-:-:S05]  /*0130*/  IMAD.WIDE R16, R24, 0x4, R16 ;  /* 0x0000000418107825 */ /* 0x001fca00078e0210 */
[----:B------:R0:W2:Y:S01]  /*0140*/  LDG.E R26, desc[UR8][R16.64] ;  /* 0x00000008101a7981 */ /* 0x0000a2000c1e1900 */
[----:B-1----:R-:W-:-:S04]  /*0150*/  IMAD.WIDE R18, R27, 0x4, R16 ;  /* 0x000000041b127825 */ /* 0x002fc800078e0210 */
[C---:B------:R-:W-:Y:S02]  /*0160*/  IMAD.WIDE R20, R27.reuse, 0x4, R18 ;  /* 0x000000041b147825 */ /* 0x040fe400078e0212 */
[----:B------:R-:W2:Y:S02]  /*0170*/  LDG.E R18, desc[UR8][R18.64] ;  /* 0x0000000812127981 */ /* 0x000ea4000c1e1900 */
[C---:B------:R-:W-:Y:S02]  /*0180*/  IMAD.WIDE R2, R27.reuse, 0x4, R20 ;  /* 0x000000041b027825 */ /* 0x040fe400078e0214 */
[----:B------:R-:W3:Y:S02]  /*0190*/  LDG.E R20, desc[UR8][R20.64] ;  /* 0x0000000814147981 */ /* 0x000ee4000c1e1900 */
[C---:B------:R-:W-:Y:S02]  /*01a0*/  IMAD.WIDE R4, R27.reuse, 0x4, R2 ;  /* 0x000000041b047825 */ /* 0x040fe400078e0202 */
[----:B------:R1:W3:Y:S02]  /*01b0*/  LDG.E R19, desc[UR8][R2.64] ;  /* 0x0000000802137981 */ /* 0x0002e4000c1e1900 */
[----:B------:R-:W-:-:S02]  /*01c0*/  IMAD.WIDE R6, R27, 0x4, R4 ;  /* 0x000000041b067825 */ /* 0x000fc400078e0204 */
[----:B------:R-:W4:Y:S02]  /*01d0*/  LDG.E R4, desc[UR8][R4.64] ;  /* 0x0000000804047981 */ /* 0x000f24000c1e1900 */
[----:B------:R-:W-:-:S04]  /*01e0*/  IMAD.WIDE R8, R27, 0x4, R6 ;  /* 0x000000041b087825 */ /* 0x000fc800078e0206 */
[C---:B------:R-:W-:Y:S01]  /*01f0*/  IMAD.WIDE R10, R27.reuse, 0x4, R8 ;  /* 0x000000041b0a7825 */ /* 0x040fe200078e0208 */
[----:B------:R5:W4:Y:S04]  /*0200*/  LDG.E R5, desc[UR8][R6.64] ;  /* 0x0000000806057981 */ /* 0x000b28000c1e1900 */
[----:B------:R-:W4:Y:S01]  /*0210*/  LDG.E R8, desc[UR8][R8.64] ;  /* 0x0000000808087981 */ /* 0x000f22000c1e1900 */
[----:B------:R-:W-:-:S03]  /*0220*/  IMAD.WIDE R12, R27, 0x4, R10 ;  /* 0x000000041b0c7825 */ /* 0x000fc600078e020a */
[----:B------:R-:W4:Y:S01]  /*0230*/  LDG.E R11, desc[UR8][R10.64] ;  /* 0x000000080a0b7981 */ /* 0x000f22000c1e1900 */
[----:B------:R-:W-:-:S03]  /*0240*/  IMAD.WIDE R14, R27, 0x4, R12 ;  /* 0x000000041b0e7825 */ /* 0x000fc600078e020c */
[----:B------:R-:W4:Y:S01]  /*0250*/  LDG.E R12, desc[UR8][R12.64] ;  /* 0x000000080c0c7981 */ /* 0x000f22000c1e1900 */
[----:B0-----:R-:W-:-:S03]  /*0260*/  IMAD.WIDE R16, R27, 0x4, R14 ;  /* 0x000000041b107825 */ /* 0x001fc600078e020e */
[----:B------:R-:W4:Y:S01]  /*0270*/  LDG.E R15, desc[UR8][R14.64] ;  /* 0x000000080e0f7981 */ /* 0x000f22000c1e1900 */
[----:B------:R-:W-:-:S03]  /*0280*/  IMAD.WIDE R22, R27, 0x4, R16 ;  /* 0x000000041b167825 */ /* 0x000fc600078e0210 */
[----:B------:R-:W4:Y:S01]  /*0290*/  LDG.E R16, desc[UR8][R16.64] ;  /* 0x0000000810107981 */ /* 0x000f22000c1e1900 */
[----:B------:R-:W-:-:S03]  /*02a0*/  IMAD.WIDE R28, R27, 0x4, R22 ;  /* 0x000000041b1c7825 */ /* 0x000fc600078e0216 */
[----:B------:R-:W4:Y:S01]  /*02b0*/  LDG.E R23, desc[UR8][R22.64] ;  /* 0x0000000816177981 */ /* 0x000f22000c1e1900 */
[----:B-1----:R-:W-:-:S03]  /*02c0*/  IMAD.WIDE R2, R27, 0x4, R28 ;  /* 0x000000041b027825 */ /* 0x002fc600078e021c */
[----:B------:R-:W4:Y:S01]  /*02d0*/  LDG.E R28, desc[UR8][R28.64] ;  /* 0x000000081c1c7981 */ /* 0x000f22000c1e1900 */
[----:B-----5:R-:W-:-:S03]  /*02e0*/  IMAD.WIDE R6, R27, 0x4, R2 ;  /* 0x000000041b067825 */ /* 0x020fc600078e0202 */
[----:B------:R0:W5:Y:S02]  /*02f0*/  LDG.E R21, desc[UR8][R2.64] ;  /* 0x0000000802157981 */ /* 0x000164000c1e1900 */
[----:B0-----:R-:W-:Y:S02]  /*0300*/  IMAD.WIDE R2, R27, 0x4, R6 ;  /* 0x000000041b027825 */ /* 0x001fe400078e0206 */
[----:B------:R-:W5:Y:S04]  /*0310*/  LDG.E R7, desc[UR8][R6.64] ;  /* 0x0000000806077981 */ /* 0x000f68000c1e1900 */
[----:B------:R-:W5:Y:S01]  /*0320*/  LDG.E R9, desc[UR8][R2.64] ;  /* 0x0000000802097981 */ /* 0x000f62000c1e1900 */
[----:B------:R-:W-:-:S04]  /*0330*/  UIADD3 UR7, UPT, UPT, UR7, 0x10, URZ ;  /* 0x0000001007077890 */ /* 0x000fc8000fffe0ff */
[----:B------:R-:W-:Y:S01]  /*0340*/  UISETP.NE.AND UP1, UPT, UR7, URZ, UPT ;  /* 0x000000ff0700728c */ /* 0x000fe2000bf25270 */
[----:B------:R-:W-:Y:S02]  /*0350*/  LEA R24, R27, R24, 0x4 ;  /* 0x000000181b187211 */ /* 0x000fe400078e20ff */
[----:B--2---:R-:W-:-:S04]  /*0360*/  IADD3 R18, PT, PT, R18, R26, R25 ;  /* 0x0000001a12127210 */ /* 0x004fc80007ffe019 */
[----:B---3--:R-:W-:-:S04]  /*0370*/  IADD3 R18, PT, PT, R19, R20, R18 ;  /* 0x0000001413127210 */ /* 0x008fc80007ffe012 */
[----:B----4-:R-:W-:-:S04]  /*0380*/  IADD3 R4, PT, PT, R5, R4, R18 ;  /* 0x0000000405047210 */ /* 0x010fc80007ffe012 */
[----:B------:R-:W-:-:S04]  /*0390*/  IADD3 R4, PT, PT, R11, R8, R4 ;  /* 0x000000080b047210 */ /* 0x000fc80007ffe004 */
[----:B------:R-:W-:-:S04]  /*03a0*/  IADD3 R4, PT, PT, R15, R12, R4 ;  /* 0x0000000c0f047210 */ /* 0x000fc80007ffe004 */
[----:B------:R-:W-:-:S04]  /*03b0*/  IADD3 R4, PT, PT, R23, R16, R4 ;  /* 0x0000001017047210 */ /* 0x000fc80007ffe004 */
[----:B-----5:R-:W-:-:S04]  /*03c0*/  IADD3 R4, PT, PT, R21, R28, R4 ;  /* 0x0000001c15047210 */ /* 0x020fc80007ffe004 */
[----:B------:R-:W-:Y:S01]  /*03d0*/  IADD3 R25, PT, PT, R9, R7, R4 ;  /* 0x0000000709197210 */ /* 0x000fe20007ffe004 */
[----:B------:R-:W-:Y:S06]  /*03e0*/  BRA.U UP1, `(.L_x_22) ;  /* 0xfffffffd01487547 */ /* 0x000fec000b83ffff */
.L_x_21:
[----:B------:R-:W-:Y:S05]  /*03f0*/  BRA.U !UP0, `(.L_x_20) ;  /* 0x0000000108ec7547 */ /* 0x000fea000b800000 */
[----:B------:R-:W-:Y:S02]  /*0400*/  UISETP.GE.U32.AND UP0, UPT, UR6, 0x8, UPT ;  /* 0x000000080600788c */ /* 0x000fe4000bf06070 */
[----:B------:R-:W-:-:S04]  /*0410*/  ULOP3.LUT UR7, UR5, 0x7, URZ, 0xc0, !UPT ;  /* 0x0000000705077892 */ /* 0x000fc8000f8ec0ff */
[----:B------:R-:W-:-:S03]  /*0420*/  UISETP.NE.AND UP1, UPT, UR7, URZ, UPT ;  /* 0x000000ff0700728c */ /* 0x000fc6000bf25270 */
[----:B------:R-:W-:Y:S08]  /*0430*/  BRA.U !UP0, `(.L_x_23) ;  /* 0x0000000108607547 */ /* 0x000ff0000b800000 */
[----:B------:R-:W1:Y:S08]  /*0440*/  LDC R17, c[0x0][0x394] ;  /* 0x0000e500ff117b82 */ /* 0x000e700000000800 */
[----:B------:R-:W0:Y:S01]  /*0450*/  LDC.64 R6, c[0x0][0x380] ;  /* 0x0000e000ff067b82 */ /* 0x000e220000000a00 */
[----:B-1----:R-:W-:-:S04]  /*0460*/  IMAD R3, R17, UR4, R0 ;  /* 0x0000000411037c24 */ /* 0x002fc8000f8e0200 */
[----:B0-----:R-:W-:-:S04]  /*0470*/  IMAD.WIDE R6, R3, 0x4, R6 ;  /* 0x0000000403067825 */ /* 0x001fc800078e0206 */
[C---:B------:R-:W-:Y:S02]  /*0480*/  IMAD.WIDE R8, R17.reuse, 0x4, R6 ;  /* 0x0000000411087825 */ /* 0x040fe400078e0206 */
[----:B------:R-:W2:Y:S02]  /*0490*/  LDG.E R6, desc[UR8][R6.64] ;  /* 0x0000000806067981 */ /* 0x000ea4000c1e1900 */
[C---:B------:R-:W-:Y:S02]  /*04a0*/  IMAD.WIDE R10, R17.reuse, 0x4, R8 ;  /* 0x00000004110a7825 */ /* 0x040fe400078e0208 */
[----:B------:R-:W2:Y:S02]  /*04b0*/  LDG.E R8, desc[UR8][R8.64] ;  /* 0x0000000808087981 */ /* 0x000ea4000c1e1900 */
[C---:B------:R-:W-:Y:S02]  /*04c0*/  IMAD.WIDE R12, R17.reuse, 0x4, R10 ;  /* 0x00000004110c7825 */ /* 0x040fe400078e020a */
[----:B------:R-:W3:Y:S02]  /*04d0*/  LDG.E R10, desc[UR8][R10.64] ;  /* 0x000000080a0a7981 */ /* 0x000ee4000c1e1900 */
[----:B------:R-:W-:-:S02]  /*04e0*/  IMAD.WIDE R14, R17, 0x4, R12 ;  /* 0x00000004110e7825 */ /* 0x000fc400078e020c */
[----:B------:R-:W3:Y:S02]  /*04f0*/  LDG.E R12, desc[UR8][R12.64] ;  /* 0x000000080c0c7981 */ /* 0x000ee4000c1e1900 */
[C---:B------:R-:W-:Y:S02]  /*0500*/  IMAD.WIDE R2, R17.reuse, 0x4, R14 ;  /* 0x0000000411027825 */ /* 0x040fe400078e020e */
[----:B------:R-:W4:Y:S02]  /*0510*/  LDG.E R14, desc[UR8][R14.64] ;  /* 0x000000080e0e7981 */ /* 0x000f24000c1e1900 */
[C---:B------:R-:W-:Y:S02]  /*0520*/  IMAD.WIDE R4, R17.reuse, 0x4, R2 ;  /* 0x0000000411047825 */ /* 0x040fe400078e0202 */
[----:B------:R-:W4:Y:S02]  /*0530*/  LDG.E R2, desc[UR8][R2.64] ;  /* 0x0000000802027981 */ /* 0x000f24000c1e1900 */
[----:B------:R-:W-:-:S02]  /*0540*/  IMAD.WIDE R16, R17, 0x4, R4 ;  /* 0x0000000411107825 */ /* 0x000fc400078e0204 */
[----:B------:R-:W5:Y:S04]  /*0550*/  LDG.E R4, desc[UR8][R4.64] ;  /* 0x0000000804047981 */ /* 0x000f68000c1e1900 */
[----:B------:R-:W5:Y:S01]  /*0560*/  LDG.E R16, desc[UR8][R16.64] ;  /* 0x0000000810107981 */ /* 0x000f62000c1e1900 */
[----:B------:R-:W-:Y:S01]  /*0570*/  UIADD3 UR4, UPT, UPT, UR4, 0x8, URZ ;  /* 0x0000000804047890 */ /* 0x000fe2000fffe0ff */
[----:B--2---:R-:W-:-:S04]  /*0580*/  IADD3 R25, PT, PT, R8, R6, R25 ;  /* 0x0000000608197210 */ /* 0x004fc80007ffe019 */
[----:B---3--:R-:W-:-:S04]  /*0590*/  IADD3 R25, PT, PT, R12, R10, R25 ;  /* 0x0000000a0c197210 */ /* 0x008fc80007ffe019 */
[----:B----4-:R-:W-:-:S04]  /*05a0*/  IADD3 R25, PT, PT, R2, R14, R25 ;  /* 0x0000000e02197210 */ /* 0x010fc80007ffe019 */
[----:B-----5:R-:W-:-:S07]  /*05b0*/  IADD3 R25, PT, PT, R16, R4, R25 ;  /* 0x0000000410197210 */ /* 0x020fce0007ffe019 */
.L_x_23:
        /* <DEDUP_REMOVED lines=13> */
[----:B------:R-:W-:Y:S02]  /*0690*/  IMAD.WIDE R8, R9, 0x4, R6 ;  /* 0x0000000409087825 */ /* 0x000fe400078e0206 */
[----:B------:R-:W3:Y:S04]  /*06a0*/  LDG.E R6, desc[UR8][R6.64] ;  /* 0x0000000806067981 */ /* 0x000ee8000c1e1900 */
[----:B------:R-:W3:Y:S01]  /*06b0*/  LDG.E R8, desc[UR8][R8.64] ;  /* 0x0000000808087981 */ /* 0x000ee2000c1e1900 */
[----:B------:R-:W-:Y:S01]  /*06c0*/  UIADD3 UR4, UPT, UPT, UR4, 0x4, URZ ;  /* 0x0000000404047890 */ /* 0x000fe2000fffe0ff */
[----:B--2---:R-:W-:-:S04]  /*06d0*/  IADD3 R25, PT, PT, R4, R2, R25 ;  /* 0x0000000204197210 */ /* 0x004fc80007ffe019 */
[----:B---3--:R-:W-:-:S07]  /*06e0*/  IADD3 R25, PT, PT, R8, R6, R25 ;  /* 0x0000000608197210 */ /* 0x008fce0007ffe019 */
.L_x_24:
[----:B------:R-:W-:Y:S05]  /*06f0*/  BRA.U !UP1, `(.L_x_20) ;  /* 0x00000001092c7547 */ /* 0x000fea000b800000 */
[----:B------:R-:W1:Y:S01]  /*0700*/  LDC R6, c[0x0][0x394] ;  /* 0x0000e500ff067b82 */ /* 0x000e620000000800 */
[----:B------:R-:W-:-:S07]  /*0710*/  UIADD3 UR5, UPT, UPT, -UR5, URZ, URZ ;  /* 0x000000ff05057290 */ /* 0x000fce000fffe1ff */
[----:B------:R-:W0:Y:S01]  /*0720*/  LDC.64 R4, c[0x0][0x380] ;  /* 0x0000e000ff047b82 */ /* 0x000e220000000a00 */
[----:B-1----:R-:W-:-:S07]  /*0730*/  IMAD R7, R6, UR4, R0 ;  /* 0x0000000406077c24 */ /* 0x002fce000f8e0200 */
.L_x_25:
[----:B0-----:R-:W-:-:S06]  /*0740*/  IMAD.WIDE R2, R7, 0x4, R4 ;  /* 0x0000000407027825 */ /* 0x001fcc00078e0204 */
[----:B------:R-:W2:Y:S01]  /*0750*/  LDG.E R2, desc[UR8][R2.64] ;  /* 0x0000000802027981 */ /* 0x000ea2000c1e1900 */
[----:B------:R-:W-:Y:S01]  /*0760*/  UIADD3 UR5, UPT, UPT, UR5, 0x1, URZ ;  /* 0x0000000105057890 */ /* 0x000fe2000fffe0ff */
[----:B------:R-:W-:-:S03]  /*0770*/  IADD3 R7, PT, PT, R7, R6, RZ ;  /* 0x0000000607077210 */ /* 0x000fc60007ffe0ff */
[----:B------:R-:W-:Y:S01]  /*0780*/  UISETP.NE.AND UP0, UPT, UR5, URZ, UPT ;  /* 0x000000ff0500728c */ /* 0x000fe2000bf05270 */
[----:B--2---:R-:W-:-:S08]  /*0790*/  IADD3 R25, PT, PT, R2, R25, RZ ;  /* 0x0000001902197210 */ /* 0x004fd00007ffe0ff */
[----:B------:R-:W-:Y:S05]  /*07a0*/  BRA.U UP0, `(.L_x_25) ;  /* 0xfffffffd00e47547 */ /* 0x000fea000b83ffff */
.L_x_20:
[----:B------:R-:W1:Y:S02]  /*07b0*/  LDC.64 R2, c[0x0][0x388] ;  /* 0x0000e200ff027b82 */ /* 0x000e640000000a00 */
[----:B-1----:R-:W-:-:S05]  /*07c0*/  IMAD.WIDE.U32 R2, R0, 0x4, R2 ;  /* 0x0000000400027825 */ /* 0x002fca00078e0002 */
[----:B------:R-:W-:Y:S01]  /*07d0*/  STG.E desc[UR8][R2.64], R25 ;  /* 0x0000001902007986 */ /* 0x000fe2000c101908 */
[----:B------:R-:W-:Y:S05]  /*07e0*/  EXIT ;  /* 0x000000000000794d */ /* 0x000fea0003800000 */
.L_x_26:
        /* <DEDUP_REMOVED lines=9> */
.L_x_36:


//--------------------- .text._Z12count_digitsPiS_iii --------------------------
	.section	.text._Z12count_digitsPiS_iii,"ax",@progbits
	.align	128
        .global         _Z12count_digitsPiS_iii
        .type           _Z12count_digitsPiS_iii,@function
        .size           _Z12count_digitsPiS_iii,(.L_x_37 - _Z12count_digitsPiS_iii)
        .other          _Z12count_digitsPiS_iii,@"STO_CUDA_ENTRY STV_DEFAULT"
_Z12count_digitsPiS_iii:
.text._Z12count_digitsPiS_iii:
[----:B------:R-:W-:Y:S01]  /*0000*/  LDC R1, c[0x0][0x37c] ;  /* 0x0000df00ff017b82 */ /* 0x000fe20000000800 */
[----:B------:R-:W0:Y:S07]  /*0010*/  S2R R3, SR_TID.X ;  /* 0x0000000000037919 */ /* 0x000e2e0000002100 */
[----:B------:R-:W0:Y:S01]  /*0020*/  S2UR UR4, SR_CTAID.X ;  /* 0x00000000000479c3 */ /* 0x000e220000002500 */
[----:B------:R-:W1:Y:S07]  /*0030*/  LDCU UR5, c[0x0][0x394] ;  /* 0x00007280ff0577ac */ /* 0x000e6e0008000800 */
[----:B------:R-:W0:Y:S02]  /*0040*/  LDC R0, c[0x0][0x360] ;  /* 0x0000d800ff007b82 */ /* 0x000e240000000800 */
[----:B0-----:R-:W-:-:S05]  /*0050*/  IMAD R0, R0, UR4, R3 ;  /* 0x0000000400007c24 */ /* 0x001fca000f8e0203 */
[----:B-1----:R-:W-:-:S13]  /*0060*/  ISETP.GE.AND P0, PT, R0, UR5, PT ;  /* 0x0000000500007c0c */ /* 0x002fda000bf06270 */
[----:B------:R-:W-:Y:S05]  /*0070*/  @P0 EXIT ;  /* 0x000000000000094d */ /* 0x000fea0003800000 */
[----:B------:R-:W0:Y:S02]  /*0080*/  LDC R9, c[0x0][0x390] ;  /* 0x0000e400ff097b82 */ /* 0x000e240000000800 */
[----:B0-----:R-:W-:-:S13]  /*0090*/  ISETP.GE.AND P0, PT, R9, 0x1, PT ;  /* 0x000000010900780c */ /* 0x001fda0003f06270 */
[----:B------:R-:W-:Y:S05]  /*00a0*/  @!P0 EXIT ;  /* 0x000000000000894d */ /* 0x000fea0003800000 */
[C---:B------:R-:W-:Y:S01]  /*00b0*/  ISETP.GE.U32.AND P1, PT, R9.reuse, 0x10, PT ;  /* 0x000000100900780c */ /* 0x040fe20003f26070 */
[----:B------:R-:W0:Y:S01]  /*00c0*/  LDCU.64 UR6, c[0x0][0x358] ;  /* 0x00006b00ff0677ac */ /* 0x000e220008000a00 */
[----:B------:R-:W-:Y:S01]  /*00d0*/  LOP3.LUT R11, R9, 0xf, RZ, 0xc0, !PT ;  /* 0x0000000f090b7812 */ /* 0x000fe200078ec0ff */
[----:B------:R-:W-:Y:S02]  /*00e0*/  HFMA2 R3, -RZ, RZ, 0, 0 ;  /* 0x00000000ff037431 */ /* 0x000fe400000001ff */
[----:B------:R-:W-:Y:S01]  /*00f0*/  IMAD R2, R0, R9, RZ ;  /* 0x0000000900027224 */ /* 0x000fe200078e02ff */
[----:B------:R-:W-:-:S07]  /*0100*/  ISETP.NE.AND P0, PT, R11, RZ, PT ;  /* 0x000000ff0b00720c */ /* 0x000fce0003f05270 */
[----:B------:R-:W-:Y:S06]  /*0110*/  @!P1 BRA `(.L_x_27) ;  /* 0x0000000400bc9947 */ /* 0x000fec0003800000 */
[----:B------:R-:W1:Y:S01]  /*0120*/  LDCU.64 UR4, c[0x0][0x380] ;  /* 0x00007000ff0477ac */ /* 0x000e620008000a00 */
[----:B------:R-:W-:Y:S02]  /*0130*/  LOP3.LUT R3, R9, 0x7ffffff0, RZ, 0xc0, !PT ;  /* 0x7ffffff009037812 */ /* 0x000fe400078ec0ff */
[----:B------:R-:W-:Y:S01]  /*0140*/  MOV R8, R2 ;  /* 0x0000000200087202 */ /* 0x000fe20000000f00 */
[----:B------:R-:W2:Y:S01]  /*0150*/  LDCU UR8, c[0x0][0x398] ;  /* 0x00007300ff0877ac */ /* 0x000ea20008000800 */
[----:B------:R-:W-:Y:S01]  /*0160*/  IADD3 R10, PT, PT, -R3, RZ, RZ ;  /* 0x000000ff030a7210 */ /* 0x000fe20007ffe1ff */
[----:B-1----:R-:W-:-:S04]  /*0170*/  UIADD3 UR4, UP0, UPT, UR4, 0x20, URZ ;  /* 0x0000002004047890 */ /* 0x002fc8000ff1e0ff */
[----:B--2---:R-:W-:-:S12]  /*0180*/  UIADD3.X UR5, UPT, UPT, URZ, UR5, URZ, UP0, !UPT ;  /* 0x00000005ff057290 */ /* 0x004fd800087fe4ff */
.L_x_28:
[----:B------:R-:W-:Y:S01]  /*0190*/  MOV R6, UR4 ;  /* 0x0000000400067c02 */ /* 0x000fe20008000f00 */
[----:B--2---:R-:W1:Y:S01]  /*01a0*/  LDC.64 R4, c[0x0][0x388] ;  /* 0x0000e200ff047b82 */ /* 0x004e620000000a00 */
[----:B------:R-:W-:-:S03]  /*01b0*/  MOV R7, UR5 ;  /* 0x0000000500077c02 */ /* 0x000fc60008000f00 */
[----:B------:R-:W-:-:S05]  /*01c0*/  IMAD.WIDE R6, R8, 0x4, R6 ;  /* 0x0000000408067825 */ /* 0x000fca00078e0206 */
[----:B0-----:R-:W2:Y:S02]  /*01d0*/  LDG.E R13, desc[UR6][R6.64+-0x20] ;  /* 0xffffe006060d7981 */ /* 0x001ea4000c1e1900 */
[----:B--2---:R-:W-:-:S04]  /*01e0*/  IMAD R13, R0, UR8, R13 ;  /* 0x00000008000d7c24 */ /* 0x004fc8000f8e020d */
[----:B-1----:R-:W-:-:S05]  /*01f0*/  IMAD.WIDE R12, R13, 0x4, R4 ;  /* 0x000000040d0c7825 */ /* 0x002fca00078e0204 */
[----:B------:R-:W2:Y:S02]  /*0200*/  LDG.E R14, desc[UR6][R12.64] ;  /* 0x000000060c0e7981 */ /* 0x000ea4000c1e1900 */
[----:B--2---:R-:W-:-:S05]  /*0210*/  IADD3 R19, PT, PT, R14, 0x1, RZ ;  /* 0x000000010e137810 */ /* 0x004fca0007ffe0ff */
[----:B------:R0:W-:Y:S04]  /*0220*/  STG.E desc[UR6][R12.64], R19 ;  /* 0x000000130c007986 */ /* 0x0001e8000c101906 */
[----:B------:R-:W2:Y:S02]  /*0230*/  LDG.E R15, desc[UR6][R6.64+-0x1c] ;  /* 0xffffe406060f7981 */ /* 0x000ea4000c1e1900 */
[----:B--2---:R-:W-:-:S04]  /*0240*/  IMAD R15, R0, UR8, R15 ;  /* 0x00000008000f7c24 */ /* 0x004fc8000f8e020f */
[----:B------:R-:W-:-:S05]  /*0250*/  IMAD.WIDE R14, R15, 0x4, R4 ;  /* 0x000000040f0e7825 */ /* 0x000fca00078e0204 */
[----:B------:R-:W2:Y:S02]  /*0260*/  LDG.E R16, desc[UR6][R14.64] ;  /* 0x000000060e107981 */ /* 0x000ea4000c1e1900 */
[----:B--2---:R-:W-:-:S05]  /*0270*/  IADD3 R21, PT, PT, R16, 0x1, RZ ;  /* 0x0000000110157810 */ /* 0x004fca0007ffe0ff */
[----:B------:R1:W-:Y:S04]  /*0280*/  STG.E desc[UR6][R14.64], R21 ;  /* 0x000000150e007986 */ /* 0x0003e8000c101906 */
[----:B------:R-:W2:Y:S02]  /*0290*/  LDG.E R17, desc[UR6][R6.64+-0x18] ;  /* 0xffffe80606117981 */ /* 0x000ea4000c1e1900 */
[----:B--2---:R-:W-:-:S04]  /*02a0*/  IMAD R17, R0, UR8, R17 ;  /* 0x0000000800117c24 */ /* 0x004fc8000f8e0211 */
[----:B------:R-:W-:-:S05]  /*02b0*/  IMAD.WIDE R16, R17, 0x4, R4 ;  /* 0x0000000411107825 */ /* 0x000fca00078e0204 */
[----:B------:R-:W0:Y:S02]  /*02c0*/  LDG.E R18, desc[UR6][R16.64] ;  /* 0x0000000610127981 */ /* 0x000e24000c1e1900 */
[----:B0-----:R-:W-:-:S05]  /*02d0*/  IADD3 R19, PT, PT, R18, 0x1, RZ ;  /* 0x0000000112137810 */ /* 0x001fca0007ffe0ff */
[----:B------:R0:W-:Y:S04]  /*02e0*/  STG.E desc[UR6][R16.64], R19 ;  /* 0x0000001310007986 */ /* 0x0001e8000c101906 */
[----:B------:R-:W2:Y:S02]  /*02f0*/  LDG.E R13, desc[UR6][R6.64+-0x14] ;  /* 0xffffec06060d7981 */ /* 0x000ea4000c1e1900 */
[----:B--2---:R-:W-:-:S04]  /*0300*/  IMAD R13, R0, UR8, R13 ;  /* 0x00000008000d7c24 */ /* 0x004fc8000f8e020d */
[----:B------:R-:W-:-:S05]  /*0310*/  IMAD.WIDE R12, R13, 0x4, R4 ;  /* 0x000000040d0c7825 */ /* 0x000fca00078e0204 */
[----:B------:R-:W1:Y:S02]  /*0320*/  LDG.E R18, desc[UR6][R12.64] ;  /* 0x000000060c127981 */ /* 0x000e64000c1e1900 */
[----:B-1----:R-:W-:-:S05]  /*0330*/  IADD3 R21, PT, PT, R18, 0x1, RZ ;  /* 0x0000000112157810 */ /* 0x002fca0007ffe0ff */
        /* <DEDUP_REMOVED lines=67> */
[----:B------:R-:W3:Y:S01]  /*0770*/  LDG.E R19, desc[UR6][R6.64+0x1c] ;  /* 0x00001c0606137981 */ /* 0x000ee2000c1e1900 */
[----:B------:R-:W-:Y:S01]  /*0780*/  IADD3 R10, PT, PT, R10, 0x10, RZ ;  /* 0x000000100a0a7810 */ /* 0x000fe20007ffe0ff */
[----:B---3--:R-:W-:-:S04]  /*0790*/  IMAD R19, R0, UR8, R19 ;  /* 0x0000000800137c24 */ /* 0x008fc8000f8e0213 */
[----:B------:R-:W-:-:S05]  /*07a0*/  IMAD.WIDE R4, R19, 0x4, R4 ;  /* 0x0000000413047825 */ /* 0x000fca00078e0204 */
[----:B------:R-:W1:Y:S01]  /*07b0*/  LDG.E R12, desc[UR6][R4.64] ;  /* 0x00000006040c7981 */ /* 0x000e62000c1e1900 */
[----:B------:R-:W-:Y:S02]  /*07c0*/  ISETP.NE.AND P1, PT, R10, RZ, PT ;  /* 0x000000ff0a00720c */ /* 0x000fe40003f25270 */
[----:B------:R-:W-:Y:S02]  /*07d0*/  IADD3 R8, PT, PT, R8, 0x10, RZ ;  /* 0x0000001008087810 */ /* 0x000fe40007ffe0ff */
[----:B-1----:R-:W-:-:S05]  /*07e0*/  IADD3 R15, PT, PT, R12, 0x1, RZ ;  /* 0x000000010c0f7810 */ /* 0x002fca0007ffe0ff */
[----:B------:R2:W-:Y:S04]  /*07f0*/  STG.E desc[UR6][R4.64], R15 ;  /* 0x0000000f04007986 */ /* 0x0005e8000c101906 */
[----:B------:R-:W-:Y:S05]  /*0800*/  @P1 BRA `(.L_x_28) ;  /* 0xfffffff800601947 */ /* 0x000fea000383ffff */
.L_x_27:
[----:B0-----:R-:W-:Y:S05]  /*0810*/  @!P0 EXIT ;  /* 0x000000000000894d */ /* 0x001fea0003800000 */
[----:B------:R-:W-:Y:S02]  /*0820*/  ISETP.GE.U32.AND P0, PT, R11, 0x8, PT ;  /* 0x000000080b00780c */ /* 0x000fe40003f06070 */
[----:B------:R-:W-:-:S04]  /*0830*/  LOP3.LUT R8, R9, 0x7, RZ, 0xc0, !PT ;  /* 0x0000000709087812 */ /* 0x000fc800078ec0ff */
[----:B------:R-:W-:-:S07]  /*0840*/  ISETP.NE.AND P1, PT, R8, RZ, PT ;  /* 0x000000ff0800720c */ /* 0x000fce0003f25270 */
[----:B------:R-:W-:Y:S06]  /*0850*/  @!P0 BRA `(.L_x_29) ;  /* 0x0000000000d88947 */ /* 0x000fec0003800000 */
[----:B--2---:R-:W0:Y:S01]  /*0860*/  LDC.64 R4, c[0x0][0x380] ;  /* 0x0000e000ff047b82 */ /* 0x004e220000000a00 */
[----:B------:R-:W-:Y:S01]  /*0870*/  IADD3 R7, PT, PT, R2, R3, RZ ;  /* 0x0000000302077210 */ /* 0x000fe20007ffe0ff */
[----:B------:R-:W1:Y:S04]  /*0880*/  LDCU UR4, c[0x0][0x398] ;  /* 0x00007300ff0477ac */ /* 0x000e680008000800 */
[----:B0-----:R-:W-:Y:S02]  /*0890*/  IMAD.WIDE R4, R7, 0x4, R4 ;  /* 0x0000000407047825 */ /* 0x001fe400078e0204 */
[----:B------:R-:W0:Y:S03]  /*08a0*/  LDC.64 R6, c[0x0][0x388] ;  /* 0x0000e200ff067b82 */ /* 0x000e260000000a00 */
[----:B------:R-:W1:Y:S02]  /*08b0*/  LDG.E R11, desc[UR6][R4.64] ;  /* 0x00000006040b7981 */ /* 0x000e64000c1e1900 */
[----:B-1----:R-:W-:-:S04]  /*08c0*/  IMAD R11, R0, UR4, R11 ;  /* 0x00000004000b7c24 */ /* 0x002fc8000f8e020b */
[----:B0-----:R-:W-:-:S05]  /*08d0*/  IMAD.WIDE R10, R11, 0x4, R6 ;  /* 0x000000040b0a7825 */ /* 0x001fca00078e0206 */
        /* <DEDUP_REMOVED lines=42> */
[----:B------:R-:W1:Y:S01]  /*0b80*/  LDG.E R12, desc[UR6][R6.64] ;  /* 0x00000006060c7981 */ /* 0x000e62000c1e1900 */
[----:B------:R-:W-:Y:S02]  /*0b90*/  IADD3 R3, PT, PT, R3, 0x8, RZ ;  /* 0x0000000803037810 */ /* 0x000fe40007ffe0ff */
[----:B-1----:R-:W-:-:S05]  /*0ba0*/  IADD3 R15, PT, PT, R12, 0x1, RZ ;  /* 0x000000010c0f7810 */ /* 0x002fca0007ffe0ff */
[----:B------:R0:W-:Y:S02]  /*0bb0*/  STG.E desc[UR6][R6.64], R15 ;  /* 0x0000000f06007986 */ /* 0x0001e4000c101906 */
.L_x_29:
[----:B------:R-:W-:Y:S05]  /*0bc0*/  @!P1 EXIT ;  /* 0x000000000000994d */ /* 0x000fea0003800000 */
[----:B------:R-:W-:Y:S02]  /*0bd0*/  ISETP.GE.U32.AND P0, PT, R8, 0x4, PT ;  /* 0x000000040800780c */ /* 0x000fe40003f06070 */
[----:B------:R-:W-:-:S04]  /*0be0*/  LOP3.LUT R9, R9, 0x3, RZ, 0xc0, !PT ;  /* 0x0000000309097812 */ /* 0x000fc800078ec0ff */
[----:B------:R-:W-:-:S07]  /*0bf0*/  ISETP.NE.AND P1, PT, R9, RZ, PT ;  /* 0x000000ff0900720c */ /* 0x000fce0003f25270 */
[----:B------:R-:W-:Y:S06]  /*0c00*/  @!P0 BRA `(.L_x_30) ;  /* 0x0000000000788947 */ /* 0x000fec0003800000 */
[----:B0-----:R-:W0:Y:S01]  /*0c10*/  LDC.64 R6, c[0x0][0x380] ;  /* 0x0000e000ff067b82 */ /* 0x001e220000000a00 */
[----:B--2---:R-:W-:Y:S01]  /*0c20*/  IADD3 R5, PT, PT, R2, R3, RZ ;  /* 0x0000000302057210 */ /* 0x004fe20007ffe0ff */
        /* <DEDUP_REMOVED lines=28> */
.L_x_30:
[----:B------:R-:W-:Y:S05]  /*0df0*/  @!P1 EXIT ;  /* 0x000000000000994d */ /* 0x000fea0003800000 */
[----:B0-----:R-:W0:Y:S01]  /*0e00*/  LDC.64 R6, c[0x0][0x380] ;  /* 0x0000e000ff067b82 */ /* 0x001e220000000a00 */
[----:B--23--:R-:W-:Y:S01]  /*0e10*/  IADD3 R13, PT, PT, R2, R3, RZ ;  /* 0x00000003020d7210 */ /* 0x00cfe20007ffe0ff */
[----:B------:R-:W1:Y:S01]  /*0e20*/  LDCU UR4, c[0x0][0x398] ;  /* 0x00007300ff0477ac */ /* 0x000e620008000800 */
[----:B------:R-:W-:-:S05]  /*0e30*/  IADD3 R9, PT, PT, -R9, RZ, RZ ;  /* 0x000000ff09097210 */ /* 0x000fca0007ffe1ff */
[----:B------:R-:W2:Y:S02]  /*0e40*/  LDC.64 R10, c[0x0][0x388] ;  /* 0x0000e200ff0a7b82 */ /* 0x000ea40000000a00 */
.L_x_31:
[----:B0-----:R-:W-:-:S06]  /*0e50*/  IMAD.WIDE R2, R13, 0x4, R6 ;  /* 0x000000040d027825 */ /* 0x001fcc00078e0206 */
[----:B------:R-:W1:Y:S01]  /*0e60*/  LDG.E R3, desc[UR6][R2.64] ;  /* 0x0000000602037981 */ /* 0x000e62000c1e1900 */
[----:B------:R-:W-:Y:S01]  /*0e70*/  IADD3 R9, PT, PT, R9, 0x1, RZ ;  /* 0x0000000109097810 */ /* 0x000fe20007ffe0ff */
[----:B-1-3--:R-:W-:-:S04]  /*0e80*/  IMAD R5, R0, UR4, R3 ;  /* 0x0000000400057c24 */ /* 0x00afc8000f8e0203 */
[----:B--2---:R-:W-:-:S05]  /*0e90*/  IMAD.WIDE R4, R5, 0x4, R10 ;  /* 0x0000000405047825 */ /* 0x004fca00078e020a */
[----:B------:R-:W2:Y:S01]  /*0ea0*/  LDG.E R8, desc[UR6][R4.64] ;  /* 0x0000000604087981 */ /* 0x000ea2000c1e1900 */
[----:B------:R-:W-:Y:S02]  /*0eb0*/  ISETP.NE.AND P0, PT, R9, RZ, PT ;  /* 0x000000ff0900720c */ /* 0x000fe40003f05270 */
[----:B------:R-:W-:Y:S02]  /*0ec0*/  IADD3 R13, PT, PT, R13, 0x1, RZ ;  /* 0x000000010d0d7810 */ /* 0x000fe40007ffe0ff */
[----:B--2---:R-:W-:-:S05]  /*0ed0*/  IADD3 R15, PT, PT, R8, 0x1, RZ ;  /* 0x00000001080f7810 */ /* 0x004fca0007ffe0ff */
[----:B------:R3:W-:Y:S04]  /*0ee0*/  STG.E desc[UR6][R4.64], R15 ;  /* 0x0000000f04007986 */ /* 0x0007e8000c101906 */
[----:B------:R-:W-:Y:S05]  /*0ef0*/  @P0 BRA `(.L_x_31) ;  /* 0xfffffffc00d40947 */ /* 0x000fea000383ffff */
[----:B------:R-:W-:Y:S05]  /*0f00*/  EXIT ;  /* 0x000000000000794d */ /* 0x000fea0003800000 */
.L_x_32:
        /* <DEDUP_REMOVED lines=15> */
.L_x_37:


//--------------------- .nv.shared.reserved.0     --------------------------
	.section	.nv.shared.reserved.0,"aw",@nobits
	.weak		__nv_reservedSMEM_offset_0_alias
	.size		__nv_reservedSMEM_offset_0_alias, 0, 64
	.other		__nv_reservedSMEM_offset_0_alias,@"STO_CUDA_RESERVED_SHARED STV_DEFAULT"
__nv_reservedSMEM_offset_0_alias:
	.zero		0
	.zero		64


//--------------------- .nv.constant0._Z10sortKernelPiS_S_i --------------------------
	.section	.nv.constant0._Z10sortKernelPiS_S_i,"a",@progbits
	.sectionflags	@""
	.align	4
.nv.constant0._Z10sortKernelPiS_S_i:
	.zero		924


//--------------------- .nv.constant0._Z10shiftRightPii --------------------------
	.section	.nv.constant0._Z10shiftRightPii,"a",@progbits
	.sectionflags	@""
	.align	4
.nv.constant0._Z10shiftRightPii:
	.zero		908


//--------------------- .nv.constant0._Z9prefixSumPii --------------------------
	.section	.nv.constant0._Z9prefixSumPii,"a",@progbits
	.sectionflags	@""
	.align	4
.nv.constant0._Z9prefixSumPii:
	.zero		908


//--------------------- .nv.constant0._Z10sum_countsPiS_ii --------------------------
	.section	.nv.constant0._Z10sum_countsPiS_ii,"a",@progbits
	.sectionflags	@""
	.align	4
.nv.constant0._Z10sum_countsPiS_ii:
	.zero		920


//--------------------- .nv.constant0._Z12count_digitsPiS_iii --------------------------
	.section	.nv.constant0._Z12count_digitsPiS_iii,"a",@progbits
	.sectionflags	@""
	.align	4
.nv.constant0._Z12count_digitsPiS_iii:
	.zero		924


//--------------------- SYMBOLS --------------------------

	.type		.nv.reservedSmem.offset0,@object
	.size		.nv.reservedSmem.offset0,0x4
